//
// Generated by NVIDIA NVVM Compiler
//
// Compiler Build ID: CL-36424714
// Cuda compilation tools, release 13.0, V13.0.88
// Based on NVVM 20.0.0
//

.version 9.0
.target sm_100
.address_size 64

	// .globl	_Z13cal_phase_oneILi32EEvjjmPi
// _ZZ13cal_phase_oneILi32EEvjjmPiE9primary_d has been demoted
// _ZZ13cal_phase_twoILi32EEvjjmPiE9primary_d has been demoted
// _ZZ13cal_phase_twoILi32EEvjjmPiE9current_d has been demoted
// _ZZ15cal_phase_threeILi16ELi2EEvjjmPiE12primaryRow_d has been demoted
// _ZZ15cal_phase_threeILi16ELi2EEvjjmPiE12primaryCol_d has been demoted

.visible .entry _Z13cal_phase_oneILi32EEvjjmPi(
	.param .u32 _Z13cal_phase_oneILi32EEvjjmPi_param_0,
	.param .u32 _Z13cal_phase_oneILi32EEvjjmPi_param_1,
	.param .u64 _Z13cal_phase_oneILi32EEvjjmPi_param_2,
	.param .u64 .ptr .align 1 _Z13cal_phase_oneILi32EEvjjmPi_param_3
)
{
	.reg .pred 	%p<36>;
	.reg .b32 	%r<150>;
	.reg .b64 	%rd<5>;
	// demoted variable
	.shared .align 4 .b8 _ZZ13cal_phase_oneILi32EEvjjmPiE9primary_d[4096];
	ld.param.u32 	%r37, [_Z13cal_phase_oneILi32EEvjjmPi_param_0];
	ld.param.u32 	%r38, [_Z13cal_phase_oneILi32EEvjjmPi_param_1];
	ld.param.u32 	%r39, [_Z13cal_phase_oneILi32EEvjjmPi_param_2];
	ld.param.u64 	%rd2, [_Z13cal_phase_oneILi32EEvjjmPi_param_3];
	cvta.to.global.u64 	%rd3, %rd2;
	mov.u32 	%r1, %tid.x;
	mov.u32 	%r40, %tid.y;
	shl.b32 	%r41, %r37, 5;
	add.s32 	%r42, %r41, %r40;
	add.s32 	%r43, %r41, %r1;
	mad.lo.s32 	%r44, %r42, %r39, %r43;
	max.u32 	%r45, %r42, %r43;
	setp.lt.u32 	%p1, %r45, %r38;
	setp.ge.u32 	%p2, %r45, %r38;
	mul.wide.s32 	%rd4, %r44, 4;
	add.s64 	%rd1, %rd3, %rd4;
	shl.b32 	%r46, %r40, 7;
	mov.u32 	%r47, _ZZ13cal_phase_oneILi32EEvjjmPiE9primary_d;
	add.s32 	%r2, %r47, %r46;
	shl.b32 	%r48, %r1, 2;
	add.s32 	%r3, %r2, %r48;
	@%p2 bra 	$L__BB0_2;
	ld.global.u32 	%r50, [%rd1];
	st.shared.u32 	[%r3], %r50;
	bra.uni 	$L__BB0_3;
$L__BB0_2:
	mov.b32 	%r49, 1000000;
	st.shared.u32 	[%r3], %r49;
$L__BB0_3:
	bar.sync 	0;
	add.s32 	%r4, %r47, %r48;
	ld.shared.u32 	%r53, [%r2];
	ld.shared.u32 	%r54, [%r4];
	add.s32 	%r5, %r54, %r53;
	bar.sync 	0;
	ld.shared.u32 	%r55, [%r3];
	setp.ge.s32 	%p3, %r5, %r55;
	@%p3 bra 	$L__BB0_5;
	st.shared.u32 	[%r3], %r5;
$L__BB0_5:
	bar.sync 	0;
	ld.shared.u32 	%r56, [%r2+4];
	ld.shared.u32 	%r57, [%r4+128];
	add.s32 	%r6, %r57, %r56;
	bar.sync 	0;
	ld.shared.u32 	%r58, [%r3];
	setp.ge.s32 	%p4, %r6, %r58;
	@%p4 bra 	$L__BB0_7;
	st.shared.u32 	[%r3], %r6;
$L__BB0_7:
	bar.sync 	0;
	ld.shared.u32 	%r59, [%r2+8];
	ld.shared.u32 	%r60, [%r4+256];
	add.s32 	%r7, %r60, %r59;
	bar.sync 	0;
	ld.shared.u32 	%r61, [%r3];
	setp.ge.s32 	%p5, %r7, %r61;
	@%p5 bra 	$L__BB0_9;
	st.shared.u32 	[%r3], %r7;
$L__BB0_9:
	bar.sync 	0;
	ld.shared.u32 	%r62, [%r2+12];
	ld.shared.u32 	%r63, [%r4+384];
	add.s32 	%r8, %r63, %r62;
	bar.sync 	0;
	ld.shared.u32 	%r64, [%r3];
	setp.ge.s32 	%p6, %r8, %r64;
	@%p6 bra 	$L__BB0_11;
	st.shared.u32 	[%r3], %r8;
$L__BB0_11:
	bar.sync 	0;
	ld.shared.u32 	%r65, [%r2+16];
	ld.shared.u32 	%r66, [%r4+512];
	add.s32 	%r9, %r66, %r65;
	bar.sync 	0;
	ld.shared.u32 	%r67, [%r3];
	setp.ge.s32 	%p7, %r9, %r67;
	@%p7 bra 	$L__BB0_13;
	st.shared.u32 	[%r3], %r9;
$L__BB0_13:
	bar.sync 	0;
	ld.shared.u32 	%r68, [%r2+20];
	ld.shared.u32 	%r69, [%r4+640];
	add.s32 	%r10, %r69, %r68;
	bar.sync 	0;
	ld.shared.u32 	%r70, [%r3];
	setp.ge.s32 	%p8, %r10, %r70;
	@%p8 bra 	$L__BB0_15;
	st.shared.u32 	[%r3], %r10;
$L__BB0_15:
	bar.sync 	0;
	ld.shared.u32 	%r71, [%r2+24];
	ld.shared.u32 	%r72, [%r4+768];
	add.s32 	%r11, %r72, %r71;
	bar.sync 	0;
	ld.shared.u32 	%r73, [%r3];
	setp.ge.s32 	%p9, %r11, %r73;
	@%p9 bra 	$L__BB0_17;
	st.shared.u32 	[%r3], %r11;
$L__BB0_17:
	bar.sync 	0;
	ld.shared.u32 	%r74, [%r2+28];
	ld.shared.u32 	%r75, [%r4+896];
	add.s32 	%r12, %r75, %r74;
	bar.sync 	0;
	ld.shared.u32 	%r76, [%r3];
	setp.ge.s32 	%p10, %r12, %r76;
	@%p10 bra 	$L__BB0_19;
	st.shared.u32 	[%r3], %r12;
$L__BB0_19:
	bar.sync 	0;
	ld.shared.u32 	%r77, [%r2+32];
	ld.shared.u32 	%r78, [%r4+1024];
	add.s32 	%r13, %r78, %r77;
	bar.sync 	0;
	ld.shared.u32 	%r79, [%r3];
	setp.ge.s32 	%p11, %r13, %r79;
	@%p11 bra 	$L__BB0_21;
	st.shared.u32 	[%r3], %r13;
$L__BB0_21:
	bar.sync 	0;
	ld.shared.u32 	%r80, [%r2+36];
	ld.shared.u32 	%r81, [%r4+1152];
	add.s32 	%r14, %r81, %r80;
	bar.sync 	0;
	ld.shared.u32 	%r82, [%r3];
	setp.ge.s32 	%p12, %r14, %r82;
	@%p12 bra 	$L__BB0_23;
	st.shared.u32 	[%r3], %r14;
$L__BB0_23:
	bar.sync 	0;
	ld.shared.u32 	%r83, [%r2+40];
	ld.shared.u32 	%r84, [%r4+1280];
	add.s32 	%r15, %r84, %r83;
	bar.sync 	0;
	ld.shared.u32 	%r85, [%r3];
	setp.ge.s32 	%p13, %r15, %r85;
	@%p13 bra 	$L__BB0_25;
	st.shared.u32 	[%r3], %r15;
$L__BB0_25:
	bar.sync 	0;
	ld.shared.u32 	%r86, [%r2+44];
	ld.shared.u32 	%r87, [%r4+1408];
	add.s32 	%r16, %r87, %r86;
	bar.sync 	0;
	ld.shared.u32 	%r88, [%r3];
	setp.ge.s32 	%p14, %r16, %r88;
	@%p14 bra 	$L__BB0_27;
	st.shared.u32 	[%r3], %r16;
$L__BB0_27:
	bar.sync 	0;
	ld.shared.u32 	%r89, [%r2+48];
	ld.shared.u32 	%r90, [%r4+1536];
	add.s32 	%r17, %r90, %r89;
	bar.sync 	0;
	ld.shared.u32 	%r91, [%r3];
	setp.ge.s32 	%p15, %r17, %r91;
	@%p15 bra 	$L__BB0_29;
	st.shared.u32 	[%r3], %r17;
$L__BB0_29:
	bar.sync 	0;
	ld.shared.u32 	%r92, [%r2+52];
	ld.shared.u32 	%r93, [%r4+1664];
	add.s32 	%r18, %r93, %r92;
	bar.sync 	0;
	ld.shared.u32 	%r94, [%r3];
	setp.ge.s32 	%p16, %r18, %r94;
	@%p16 bra 	$L__BB0_31;
	st.shared.u32 	[%r3], %r18;
$L__BB0_31:
	bar.sync 	0;
	ld.shared.u32 	%r95, [%r2+56];
	ld.shared.u32 	%r96, [%r4+1792];
	add.s32 	%r19, %r96, %r95;
	bar.sync 	0;
	ld.shared.u32 	%r97, [%r3];
	setp.ge.s32 	%p17, %r19, %r97;
	@%p17 bra 	$L__BB0_33;
	st.shared.u32 	[%r3], %r19;
$L__BB0_33:
	bar.sync 	0;
	ld.shared.u32 	%r98, [%r2+60];
	ld.shared.u32 	%r99, [%r4+1920];
	add.s32 	%r20, %r99, %r98;
	bar.sync 	0;
	ld.shared.u32 	%r100, [%r3];
	setp.ge.s32 	%p18, %r20, %r100;
	@%p18 bra 	$L__BB0_35;
	st.shared.u32 	[%r3], %r20;
$L__BB0_35:
	bar.sync 	0;
	ld.shared.u32 	%r101, [%r2+64];
	ld.shared.u32 	%r102, [%r4+2048];
	add.s32 	%r21, %r102, %r101;
	bar.sync 	0;
	ld.shared.u32 	%r103, [%r3];
	setp.ge.s32 	%p19, %r21, %r103;
	@%p19 bra 	$L__BB0_37;
	st.shared.u32 	[%r3], %r21;
$L__BB0_37:
	bar.sync 	0;
	ld.shared.u32 	%r104, [%r2+68];
	ld.shared.u32 	%r105, [%r4+2176];
	add.s32 	%r22, %r105, %r104;
	bar.sync 	0;
	ld.shared.u32 	%r106, [%r3];
	setp.ge.s32 	%p20, %r22, %r106;
	@%p20 bra 	$L__BB0_39;
	st.shared.u32 	[%r3], %r22;
$L__BB0_39:
	bar.sync 	0;
	ld.shared.u32 	%r107, [%r2+72];
	ld.shared.u32 	%r108, [%r4+2304];
	add.s32 	%r23, %r108, %r107;
	bar.sync 	0;
	ld.shared.u32 	%r109, [%r3];
	setp.ge.s32 	%p21, %r23, %r109;
	@%p21 bra 	$L__BB0_41;
	st.shared.u32 	[%r3], %r23;
$L__BB0_41:
	bar.sync 	0;
	ld.shared.u32 	%r110, [%r2+76];
	ld.shared.u32 	%r111, [%r4+2432];
	add.s32 	%r24, %r111, %r110;
	bar.sync 	0;
	ld.shared.u32 	%r112, [%r3];
	setp.ge.s32 	%p22, %r24, %r112;
	@%p22 bra 	$L__BB0_43;
	st.shared.u32 	[%r3], %r24;
$L__BB0_43:
	bar.sync 	0;
	ld.shared.u32 	%r113, [%r2+80];
	ld.shared.u32 	%r114, [%r4+2560];
	add.s32 	%r25, %r114, %r113;
	bar.sync 	0;
	ld.shared.u32 	%r115, [%r3];
	setp.ge.s32 	%p23, %r25, %r115;
	@%p23 bra 	$L__BB0_45;
	st.shared.u32 	[%r3], %r25;
$L__BB0_45:
	bar.sync 	0;
	ld.shared.u32 	%r116, [%r2+84];
	ld.shared.u32 	%r117, [%r4+2688];
	add.s32 	%r26, %r117, %r116;
	bar.sync 	0;
	ld.shared.u32 	%r118, [%r3];
	setp.ge.s32 	%p24, %r26, %r118;
	@%p24 bra 	$L__BB0_47;
	st.shared.u32 	[%r3], %r26;
$L__BB0_47:
	bar.sync 	0;
	ld.shared.u32 	%r119, [%r2+88];
	ld.shared.u32 	%r120, [%r4+2816];
	add.s32 	%r27, %r120, %r119;
	bar.sync 	0;
	ld.shared.u32 	%r121, [%r3];
	setp.ge.s32 	%p25, %r27, %r121;
	@%p25 bra 	$L__BB0_49;
	st.shared.u32 	[%r3], %r27;
$L__BB0_49:
	bar.sync 	0;
	ld.shared.u32 	%r122, [%r2+92];
	ld.shared.u32 	%r123, [%r4+2944];
	add.s32 	%r28, %r123, %r122;
	bar.sync 	0;
	ld.shared.u32 	%r124, [%r3];
	setp.ge.s32 	%p26, %r28, %r124;
	@%p26 bra 	$L__BB0_51;
	st.shared.u32 	[%r3], %r28;
$L__BB0_51:
	bar.sync 	0;
	ld.shared.u32 	%r125, [%r2+96];
	ld.shared.u32 	%r126, [%r4+3072];
	add.s32 	%r29, %r126, %r125;
	bar.sync 	0;
	ld.shared.u32 	%r127, [%r3];
	setp.ge.s32 	%p27, %r29, %r127;
	@%p27 bra 	$L__BB0_53;
	st.shared.u32 	[%r3], %r29;
$L__BB0_53:
	bar.sync 	0;
	ld.shared.u32 	%r128, [%r2+100];
	ld.shared.u32 	%r129, [%r4+3200];
	add.s32 	%r30, %r129, %r128;
	bar.sync 	0;
	ld.shared.u32 	%r130, [%r3];
	setp.ge.s32 	%p28, %r30, %r130;
	@%p28 bra 	$L__BB0_55;
	st.shared.u32 	[%r3], %r30;
$L__BB0_55:
	bar.sync 	0;
	ld.shared.u32 	%r131, [%r2+104];
	ld.shared.u32 	%r132, [%r4+3328];
	add.s32 	%r31, %r132, %r131;
	bar.sync 	0;
	ld.shared.u32 	%r133, [%r3];
	setp.ge.s32 	%p29, %r31, %r133;
	@%p29 bra 	$L__BB0_57;
	st.shared.u32 	[%r3], %r31;
$L__BB0_57:
	bar.sync 	0;
	ld.shared.u32 	%r134, [%r2+108];
	ld.shared.u32 	%r135, [%r4+3456];
	add.s32 	%r32, %r135, %r134;
	bar.sync 	0;
	ld.shared.u32 	%r136, [%r3];
	setp.ge.s32 	%p30, %r32, %r136;
	@%p30 bra 	$L__BB0_59;
	st.shared.u32 	[%r3], %r32;
$L__BB0_59:
	bar.sync 	0;
	ld.shared.u32 	%r137, [%r2+112];
	ld.shared.u32 	%r138, [%r4+3584];
	add.s32 	%r33, %r138, %r137;
	bar.sync 	0;
	ld.shared.u32 	%r139, [%r3];
	setp.ge.s32 	%p31, %r33, %r139;
	@%p31 bra 	$L__BB0_61;
	st.shared.u32 	[%r3], %r33;
$L__BB0_61:
	bar.sync 	0;
	ld.shared.u32 	%r140, [%r2+116];
	ld.shared.u32 	%r141, [%r4+3712];
	add.s32 	%r34, %r141, %r140;
	bar.sync 	0;
	ld.shared.u32 	%r142, [%r3];
	setp.ge.s32 	%p32, %r34, %r142;
	@%p32 bra 	$L__BB0_63;
	st.shared.u32 	[%r3], %r34;
$L__BB0_63:
	bar.sync 	0;
	ld.shared.u32 	%r143, [%r2+120];
	ld.shared.u32 	%r144, [%r4+3840];
	add.s32 	%r35, %r144, %r143;
	bar.sync 	0;
	ld.shared.u32 	%r145, [%r3];
	setp.ge.s32 	%p33, %r35, %r145;
	@%p33 bra 	$L__BB0_65;
	st.shared.u32 	[%r3], %r35;
$L__BB0_65:
	bar.sync 	0;
	ld.shared.u32 	%r146, [%r2+124];
	ld.shared.u32 	%r147, [%r4+3968];
	add.s32 	%r36, %r147, %r146;
	bar.sync 	0;
	ld.shared.u32 	%r148, [%r3];
	setp.ge.s32 	%p34, %r36, %r148;
	@%p34 bra 	$L__BB0_67;
	st.shared.u32 	[%r3], %r36;
$L__BB0_67:
	bar.sync 	0;
	not.pred 	%p35, %p1;
	@%p35 bra 	$L__BB0_69;
	ld.shared.u32 	%r149, [%r3];
	st.global.u32 	[%rd1], %r149;
$L__BB0_69:
	ret;

}
	// .globl	_Z13cal_phase_twoILi32EEvjjmPi
.visible .entry _Z13cal_phase_twoILi32EEvjjmPi(
	.param .u32 _Z13cal_phase_twoILi32EEvjjmPi_param_0,
	.param .u32 _Z13cal_phase_twoILi32EEvjjmPi_param_1,
	.param .u64 _Z13cal_phase_twoILi32EEvjjmPi_param_2,
	.param .u64 .ptr .align 1 _Z13cal_phase_twoILi32EEvjjmPi_param_3
)
{
	.reg .pred 	%p<72>;
	.reg .b32 	%r<301>;
	.reg .b64 	%rd<8>;
	// demoted variable
	.shared .align 4 .b8 _ZZ13cal_phase_twoILi32EEvjjmPiE9primary_d[4096];
	// demoted variable
	.shared .align 4 .b8 _ZZ13cal_phase_twoILi32EEvjjmPiE9current_d[4096];
	ld.param.u32 	%r76, [_Z13cal_phase_twoILi32EEvjjmPi_param_0];
	ld.param.u32 	%r77, [_Z13cal_phase_twoILi32EEvjjmPi_param_1];
	ld.param.u64 	%rd3, [_Z13cal_phase_twoILi32EEvjjmPi_param_2];
	ld.param.u64 	%rd4, [_Z13cal_phase_twoILi32EEvjjmPi_param_3];
	cvta.to.global.u64 	%rd1, %rd4;
	mov.u32 	%r1, %ctaid.x;
	setp.eq.s32 	%p2, %r1, %r76;
	@%p2 bra 	$L__BB1_140;
	mov.u32 	%r2, %tid.x;
	mov.u32 	%r3, %tid.y;
	shl.b32 	%r78, %r76, 5;
	add.s32 	%r4, %r78, %r3;
	add.s32 	%r5, %r78, %r2;
	shl.b32 	%r79, %r3, 7;
	mov.u32 	%r80, _ZZ13cal_phase_twoILi32EEvjjmPiE9primary_d;
	add.s32 	%r6, %r80, %r79;
	max.u32 	%r81, %r4, %r5;
	setp.ge.u32 	%p3, %r81, %r77;
	@%p3 bra 	$L__BB1_3;
	cvt.u32.u64 	%r85, %rd3;
	mad.lo.s32 	%r86, %r4, %r85, %r5;
	mul.wide.s32 	%rd5, %r86, 4;
	add.s64 	%rd6, %rd1, %rd5;
	ld.global.u32 	%r87, [%rd6];
	shl.b32 	%r88, %r2, 2;
	add.s32 	%r89, %r6, %r88;
	st.shared.u32 	[%r89], %r87;
	bra.uni 	$L__BB1_4;
$L__BB1_3:
	shl.b32 	%r82, %r2, 2;
	add.s32 	%r83, %r6, %r82;
	mov.b32 	%r84, 1000000;
	st.shared.u32 	[%r83], %r84;
$L__BB1_4:
	mov.u32 	%r7, %ctaid.y;
	setp.eq.s32 	%p4, %r7, 0;
	selp.b32 	%r90, %r76, %r1, %p4;
	selp.b32 	%r91, %r1, %r76, %p4;
	shl.b32 	%r92, %r91, 5;
	add.s32 	%r93, %r92, %r2;
	shl.b32 	%r94, %r90, 5;
	add.s32 	%r95, %r94, %r3;
	cvt.u32.u64 	%r96, %rd3;
	mad.lo.s32 	%r97, %r95, %r96, %r93;
	max.u32 	%r98, %r95, %r93;
	setp.lt.u32 	%p1, %r98, %r77;
	setp.ge.u32 	%p5, %r98, %r77;
	mul.wide.s32 	%rd7, %r97, 4;
	add.s64 	%rd2, %rd1, %rd7;
	mov.u32 	%r100, _ZZ13cal_phase_twoILi32EEvjjmPiE9current_d;
	add.s32 	%r8, %r100, %r79;
	shl.b32 	%r101, %r2, 2;
	add.s32 	%r9, %r8, %r101;
	@%p5 bra 	$L__BB1_6;
	ld.global.u32 	%r103, [%rd2];
	st.shared.u32 	[%r9], %r103;
	bra.uni 	$L__BB1_7;
$L__BB1_6:
	mov.b32 	%r102, 1000000;
	st.shared.u32 	[%r9], %r102;
$L__BB1_7:
	setp.eq.s32 	%p6, %r7, 0;
	bar.sync 	0;
	@%p6 bra 	$L__BB1_73;
	add.s32 	%r10, %r80, %r101;
	ld.shared.u32 	%r106, [%r8];
	ld.shared.u32 	%r107, [%r10];
	add.s32 	%r11, %r107, %r106;
	bar.sync 	0;
	ld.shared.u32 	%r108, [%r9];
	setp.lt.s32 	%p7, %r11, %r108;
	@%p7 bra 	$L__BB1_9;
	bra.uni 	$L__BB1_10;
$L__BB1_9:
	st.shared.u32 	[%r9], %r11;
$L__BB1_10:
	bar.sync 	0;
	ld.shared.u32 	%r109, [%r8+4];
	ld.shared.u32 	%r110, [%r10+128];
	add.s32 	%r45, %r110, %r109;
	bar.sync 	0;
	ld.shared.u32 	%r111, [%r9];
	setp.ge.s32 	%p8, %r45, %r111;
	@%p8 bra 	$L__BB1_12;
	st.shared.u32 	[%r9], %r45;
$L__BB1_12:
	bar.sync 	0;
	ld.shared.u32 	%r112, [%r8+8];
	ld.shared.u32 	%r113, [%r10+256];
	add.s32 	%r46, %r113, %r112;
	bar.sync 	0;
	ld.shared.u32 	%r114, [%r9];
	setp.ge.s32 	%p9, %r46, %r114;
	@%p9 bra 	$L__BB1_14;
	st.shared.u32 	[%r9], %r46;
$L__BB1_14:
	bar.sync 	0;
	ld.shared.u32 	%r115, [%r8+12];
	ld.shared.u32 	%r116, [%r10+384];
	add.s32 	%r47, %r116, %r115;
	bar.sync 	0;
	ld.shared.u32 	%r117, [%r9];
	setp.ge.s32 	%p10, %r47, %r117;
	@%p10 bra 	$L__BB1_16;
	st.shared.u32 	[%r9], %r47;
$L__BB1_16:
	bar.sync 	0;
	ld.shared.u32 	%r118, [%r8+16];
	ld.shared.u32 	%r119, [%r10+512];
	add.s32 	%r48, %r119, %r118;
	bar.sync 	0;
	ld.shared.u32 	%r120, [%r9];
	setp.ge.s32 	%p11, %r48, %r120;
	@%p11 bra 	$L__BB1_18;
	st.shared.u32 	[%r9], %r48;
$L__BB1_18:
	bar.sync 	0;
	ld.shared.u32 	%r121, [%r8+20];
	ld.shared.u32 	%r122, [%r10+640];
	add.s32 	%r49, %r122, %r121;
	bar.sync 	0;
	ld.shared.u32 	%r123, [%r9];
	setp.ge.s32 	%p12, %r49, %r123;
	@%p12 bra 	$L__BB1_20;
	st.shared.u32 	[%r9], %r49;
$L__BB1_20:
	bar.sync 	0;
	ld.shared.u32 	%r124, [%r8+24];
	ld.shared.u32 	%r125, [%r10+768];
	add.s32 	%r50, %r125, %r124;
	bar.sync 	0;
	ld.shared.u32 	%r126, [%r9];
	setp.ge.s32 	%p13, %r50, %r126;
	@%p13 bra 	$L__BB1_22;
	st.shared.u32 	[%r9], %r50;
$L__BB1_22:
	bar.sync 	0;
	ld.shared.u32 	%r127, [%r8+28];
	ld.shared.u32 	%r128, [%r10+896];
	add.s32 	%r51, %r128, %r127;
	bar.sync 	0;
	ld.shared.u32 	%r129, [%r9];
	setp.ge.s32 	%p14, %r51, %r129;
	@%p14 bra 	$L__BB1_24;
	st.shared.u32 	[%r9], %r51;
$L__BB1_24:
	bar.sync 	0;
	ld.shared.u32 	%r130, [%r8+32];
	ld.shared.u32 	%r131, [%r10+1024];
	add.s32 	%r52, %r131, %r130;
	bar.sync 	0;
	ld.shared.u32 	%r132, [%r9];
	setp.ge.s32 	%p15, %r52, %r132;
	@%p15 bra 	$L__BB1_26;
	st.shared.u32 	[%r9], %r52;
$L__BB1_26:
	bar.sync 	0;
	ld.shared.u32 	%r133, [%r8+36];
	ld.shared.u32 	%r134, [%r10+1152];
	add.s32 	%r53, %r134, %r133;
	bar.sync 	0;
	ld.shared.u32 	%r135, [%r9];
	setp.ge.s32 	%p16, %r53, %r135;
	@%p16 bra 	$L__BB1_28;
	st.shared.u32 	[%r9], %r53;
$L__BB1_28:
	bar.sync 	0;
	ld.shared.u32 	%r136, [%r8+40];
	ld.shared.u32 	%r137, [%r10+1280];
	add.s32 	%r54, %r137, %r136;
	bar.sync 	0;
	ld.shared.u32 	%r138, [%r9];
	setp.ge.s32 	%p17, %r54, %r138;
	@%p17 bra 	$L__BB1_30;
	st.shared.u32 	[%r9], %r54;
$L__BB1_30:
	bar.sync 	0;
	ld.shared.u32 	%r139, [%r8+44];
	ld.shared.u32 	%r140, [%r10+1408];
	add.s32 	%r55, %r140, %r139;
	bar.sync 	0;
	ld.shared.u32 	%r141, [%r9];
	setp.ge.s32 	%p18, %r55, %r141;
	@%p18 bra 	$L__BB1_32;
	st.shared.u32 	[%r9], %r55;
$L__BB1_32:
	bar.sync 	0;
	ld.shared.u32 	%r142, [%r8+48];
	ld.shared.u32 	%r143, [%r10+1536];
	add.s32 	%r56, %r143, %r142;
	bar.sync 	0;
	ld.shared.u32 	%r144, [%r9];
	setp.ge.s32 	%p19, %r56, %r144;
	@%p19 bra 	$L__BB1_34;
	st.shared.u32 	[%r9], %r56;
$L__BB1_34:
	bar.sync 	0;
	ld.shared.u32 	%r145, [%r8+52];
	ld.shared.u32 	%r146, [%r10+1664];
	add.s32 	%r57, %r146, %r145;
	bar.sync 	0;
	ld.shared.u32 	%r147, [%r9];
	setp.ge.s32 	%p20, %r57, %r147;
	@%p20 bra 	$L__BB1_36;
	st.shared.u32 	[%r9], %r57;
$L__BB1_36:
	bar.sync 	0;
	ld.shared.u32 	%r148, [%r8+56];
	ld.shared.u32 	%r149, [%r10+1792];
	add.s32 	%r58, %r149, %r148;
	bar.sync 	0;
	ld.shared.u32 	%r150, [%r9];
	setp.ge.s32 	%p21, %r58, %r150;
	@%p21 bra 	$L__BB1_38;
	st.shared.u32 	[%r9], %r58;
$L__BB1_38:
	bar.sync 	0;
	ld.shared.u32 	%r151, [%r8+60];
	ld.shared.u32 	%r152, [%r10+1920];
	add.s32 	%r59, %r152, %r151;
	bar.sync 	0;
	ld.shared.u32 	%r153, [%r9];
	setp.ge.s32 	%p22, %r59, %r153;
	@%p22 bra 	$L__BB1_40;
	st.shared.u32 	[%r9], %r59;
$L__BB1_40:
	bar.sync 	0;
	ld.shared.u32 	%r154, [%r8+64];
	ld.shared.u32 	%r155, [%r10+2048];
	add.s32 	%r60, %r155, %r154;
	bar.sync 	0;
	ld.shared.u32 	%r156, [%r9];
	setp.ge.s32 	%p23, %r60, %r156;
	@%p23 bra 	$L__BB1_42;
	st.shared.u32 	[%r9], %r60;
$L__BB1_42:
	bar.sync 	0;
	ld.shared.u32 	%r157, [%r8+68];
	ld.shared.u32 	%r158, [%r10+2176];
	add.s32 	%r61, %r158, %r157;
	bar.sync 	0;
	ld.shared.u32 	%r159, [%r9];
	setp.ge.s32 	%p24, %r61, %r159;
	@%p24 bra 	$L__BB1_44;
	st.shared.u32 	[%r9], %r61;
$L__BB1_44:
	bar.sync 	0;
	ld.shared.u32 	%r160, [%r8+72];
	ld.shared.u32 	%r161, [%r10+2304];
	add.s32 	%r62, %r161, %r160;
	bar.sync 	0;
	ld.shared.u32 	%r162, [%r9];
	setp.ge.s32 	%p25, %r62, %r162;
	@%p25 bra 	$L__BB1_46;
	st.shared.u32 	[%r9], %r62;
$L__BB1_46:
	bar.sync 	0;
	ld.shared.u32 	%r163, [%r8+76];
	ld.shared.u32 	%r164, [%r10+2432];
	add.s32 	%r63, %r164, %r163;
	bar.sync 	0;
	ld.shared.u32 	%r165, [%r9];
	setp.ge.s32 	%p26, %r63, %r165;
	@%p26 bra 	$L__BB1_48;
	st.shared.u32 	[%r9], %r63;
$L__BB1_48:
	bar.sync 	0;
	ld.shared.u32 	%r166, [%r8+80];
	ld.shared.u32 	%r167, [%r10+2560];
	add.s32 	%r64, %r167, %r166;
	bar.sync 	0;
	ld.shared.u32 	%r168, [%r9];
	setp.ge.s32 	%p27, %r64, %r168;
	@%p27 bra 	$L__BB1_50;
	st.shared.u32 	[%r9], %r64;
$L__BB1_50:
	bar.sync 	0;
	ld.shared.u32 	%r169, [%r8+84];
	ld.shared.u32 	%r170, [%r10+2688];
	add.s32 	%r65, %r170, %r169;
	bar.sync 	0;
	ld.shared.u32 	%r171, [%r9];
	setp.ge.s32 	%p28, %r65, %r171;
	@%p28 bra 	$L__BB1_52;
	st.shared.u32 	[%r9], %r65;
$L__BB1_52:
	bar.sync 	0;
	ld.shared.u32 	%r172, [%r8+88];
	ld.shared.u32 	%r173, [%r10+2816];
	add.s32 	%r66, %r173, %r172;
	bar.sync 	0;
	ld.shared.u32 	%r174, [%r9];
	setp.ge.s32 	%p29, %r66, %r174;
	@%p29 bra 	$L__BB1_54;
	st.shared.u32 	[%r9], %r66;
$L__BB1_54:
	bar.sync 	0;
	ld.shared.u32 	%r175, [%r8+92];
	ld.shared.u32 	%r176, [%r10+2944];
	add.s32 	%r67, %r176, %r175;
	bar.sync 	0;
	ld.shared.u32 	%r177, [%r9];
	setp.ge.s32 	%p30, %r67, %r177;
	@%p30 bra 	$L__BB1_56;
	st.shared.u32 	[%r9], %r67;
$L__BB1_56:
	bar.sync 	0;
	ld.shared.u32 	%r178, [%r8+96];
	ld.shared.u32 	%r179, [%r10+3072];
	add.s32 	%r68, %r179, %r178;
	bar.sync 	0;
	ld.shared.u32 	%r180, [%r9];
	setp.ge.s32 	%p31, %r68, %r180;
	@%p31 bra 	$L__BB1_58;
	st.shared.u32 	[%r9], %r68;
$L__BB1_58:
	bar.sync 	0;
	ld.shared.u32 	%r181, [%r8+100];
	ld.shared.u32 	%r182, [%r10+3200];
	add.s32 	%r69, %r182, %r181;
	bar.sync 	0;
	ld.shared.u32 	%r183, [%r9];
	setp.ge.s32 	%p32, %r69, %r183;
	@%p32 bra 	$L__BB1_60;
	st.shared.u32 	[%r9], %r69;
$L__BB1_60:
	bar.sync 	0;
	ld.shared.u32 	%r184, [%r8+104];
	ld.shared.u32 	%r185, [%r10+3328];
	add.s32 	%r70, %r185, %r184;
	bar.sync 	0;
	ld.shared.u32 	%r186, [%r9];
	setp.ge.s32 	%p33, %r70, %r186;
	@%p33 bra 	$L__BB1_62;
	st.shared.u32 	[%r9], %r70;
$L__BB1_62:
	bar.sync 	0;
	ld.shared.u32 	%r187, [%r8+108];
	ld.shared.u32 	%r188, [%r10+3456];
	add.s32 	%r71, %r188, %r187;
	bar.sync 	0;
	ld.shared.u32 	%r189, [%r9];
	setp.ge.s32 	%p34, %r71, %r189;
	@%p34 bra 	$L__BB1_64;
	st.shared.u32 	[%r9], %r71;
$L__BB1_64:
	bar.sync 	0;
	ld.shared.u32 	%r190, [%r8+112];
	ld.shared.u32 	%r191, [%r10+3584];
	add.s32 	%r72, %r191, %r190;
	bar.sync 	0;
	ld.shared.u32 	%r192, [%r9];
	setp.ge.s32 	%p35, %r72, %r192;
	@%p35 bra 	$L__BB1_66;
	st.shared.u32 	[%r9], %r72;
$L__BB1_66:
	bar.sync 	0;
	ld.shared.u32 	%r193, [%r8+116];
	ld.shared.u32 	%r194, [%r10+3712];
	add.s32 	%r73, %r194, %r193;
	bar.sync 	0;
	ld.shared.u32 	%r195, [%r9];
	setp.ge.s32 	%p36, %r73, %r195;
	@%p36 bra 	$L__BB1_68;
	st.shared.u32 	[%r9], %r73;
$L__BB1_68:
	bar.sync 	0;
	ld.shared.u32 	%r196, [%r8+120];
	ld.shared.u32 	%r197, [%r10+3840];
	add.s32 	%r74, %r197, %r196;
	bar.sync 	0;
	ld.shared.u32 	%r198, [%r9];
	setp.ge.s32 	%p37, %r74, %r198;
	@%p37 bra 	$L__BB1_70;
	st.shared.u32 	[%r9], %r74;
$L__BB1_70:
	bar.sync 	0;
	ld.shared.u32 	%r199, [%r8+124];
	ld.shared.u32 	%r200, [%r10+3968];
	add.s32 	%r75, %r200, %r199;
	bar.sync 	0;
	ld.shared.u32 	%r201, [%r9];
	setp.ge.s32 	%p38, %r75, %r201;
	@%p38 bra 	$L__BB1_72;
	st.shared.u32 	[%r9], %r75;
$L__BB1_72:
	bar.sync 	0;
	bra.uni 	$L__BB1_138;
$L__BB1_73:
	add.s32 	%r12, %r100, %r101;
	ld.shared.u32 	%r204, [%r6];
	ld.shared.u32 	%r205, [%r12];
	add.s32 	%r13, %r205, %r204;
	bar.sync 	0;
	ld.shared.u32 	%r206, [%r9];
	setp.ge.s32 	%p39, %r13, %r206;
	@%p39 bra 	$L__BB1_75;
	st.shared.u32 	[%r9], %r13;
$L__BB1_75:
	bar.sync 	0;
	ld.shared.u32 	%r207, [%r6+4];
	ld.shared.u32 	%r208, [%r12+128];
	add.s32 	%r14, %r208, %r207;
	bar.sync 	0;
	ld.shared.u32 	%r209, [%r9];
	setp.ge.s32 	%p40, %r14, %r209;
	@%p40 bra 	$L__BB1_77;
	st.shared.u32 	[%r9], %r14;
$L__BB1_77:
	bar.sync 	0;
	ld.shared.u32 	%r210, [%r6+8];
	ld.shared.u32 	%r211, [%r12+256];
	add.s32 	%r15, %r211, %r210;
	bar.sync 	0;
	ld.shared.u32 	%r212, [%r9];
	setp.ge.s32 	%p41, %r15, %r212;
	@%p41 bra 	$L__BB1_79;
	st.shared.u32 	[%r9], %r15;
$L__BB1_79:
	bar.sync 	0;
	ld.shared.u32 	%r213, [%r6+12];
	ld.shared.u32 	%r214, [%r12+384];
	add.s32 	%r16, %r214, %r213;
	bar.sync 	0;
	ld.shared.u32 	%r215, [%r9];
	setp.ge.s32 	%p42, %r16, %r215;
	@%p42 bra 	$L__BB1_81;
	st.shared.u32 	[%r9], %r16;
$L__BB1_81:
	bar.sync 	0;
	ld.shared.u32 	%r216, [%r6+16];
	ld.shared.u32 	%r217, [%r12+512];
	add.s32 	%r17, %r217, %r216;
	bar.sync 	0;
	ld.shared.u32 	%r218, [%r9];
	setp.ge.s32 	%p43, %r17, %r218;
	@%p43 bra 	$L__BB1_83;
	st.shared.u32 	[%r9], %r17;
$L__BB1_83:
	bar.sync 	0;
	ld.shared.u32 	%r219, [%r6+20];
	ld.shared.u32 	%r220, [%r12+640];
	add.s32 	%r18, %r220, %r219;
	bar.sync 	0;
	ld.shared.u32 	%r221, [%r9];
	setp.ge.s32 	%p44, %r18, %r221;
	@%p44 bra 	$L__BB1_85;
	st.shared.u32 	[%r9], %r18;
$L__BB1_85:
	bar.sync 	0;
	ld.shared.u32 	%r222, [%r6+24];
	ld.shared.u32 	%r223, [%r12+768];
	add.s32 	%r19, %r223, %r222;
	bar.sync 	0;
	ld.shared.u32 	%r224, [%r9];
	setp.ge.s32 	%p45, %r19, %r224;
	@%p45 bra 	$L__BB1_87;
	st.shared.u32 	[%r9], %r19;
$L__BB1_87:
	bar.sync 	0;
	ld.shared.u32 	%r225, [%r6+28];
	ld.shared.u32 	%r226, [%r12+896];
	add.s32 	%r20, %r226, %r225;
	bar.sync 	0;
	ld.shared.u32 	%r227, [%r9];
	setp.ge.s32 	%p46, %r20, %r227;
	@%p46 bra 	$L__BB1_89;
	st.shared.u32 	[%r9], %r20;
$L__BB1_89:
	bar.sync 	0;
	ld.shared.u32 	%r228, [%r6+32];
	ld.shared.u32 	%r229, [%r12+1024];
	add.s32 	%r21, %r229, %r228;
	bar.sync 	0;
	ld.shared.u32 	%r230, [%r9];
	setp.ge.s32 	%p47, %r21, %r230;
	@%p47 bra 	$L__BB1_91;
	st.shared.u32 	[%r9], %r21;
$L__BB1_91:
	bar.sync 	0;
	ld.shared.u32 	%r231, [%r6+36];
	ld.shared.u32 	%r232, [%r12+1152];
	add.s32 	%r22, %r232, %r231;
	bar.sync 	0;
	ld.shared.u32 	%r233, [%r9];
	setp.ge.s32 	%p48, %r22, %r233;
	@%p48 bra 	$L__BB1_93;
	st.shared.u32 	[%r9], %r22;
$L__BB1_93:
	bar.sync 	0;
	ld.shared.u32 	%r234, [%r6+40];
	ld.shared.u32 	%r235, [%r12+1280];
	add.s32 	%r23, %r235, %r234;
	bar.sync 	0;
	ld.shared.u32 	%r236, [%r9];
	setp.ge.s32 	%p49, %r23, %r236;
	@%p49 bra 	$L__BB1_95;
	st.shared.u32 	[%r9], %r23;
$L__BB1_95:
	bar.sync 	0;
	ld.shared.u32 	%r237, [%r6+44];
	ld.shared.u32 	%r238, [%r12+1408];
	add.s32 	%r24, %r238, %r237;
	bar.sync 	0;
	ld.shared.u32 	%r239, [%r9];
	setp.ge.s32 	%p50, %r24, %r239;
	@%p50 bra 	$L__BB1_97;
	st.shared.u32 	[%r9], %r24;
$L__BB1_97:
	bar.sync 	0;
	ld.shared.u32 	%r240, [%r6+48];
	ld.shared.u32 	%r241, [%r12+1536];
	add.s32 	%r25, %r241, %r240;
	bar.sync 	0;
	ld.shared.u32 	%r242, [%r9];
	setp.ge.s32 	%p51, %r25, %r242;
	@%p51 bra 	$L__BB1_99;
	st.shared.u32 	[%r9], %r25;
$L__BB1_99:
	bar.sync 	0;
	ld.shared.u32 	%r243, [%r6+52];
	ld.shared.u32 	%r244, [%r12+1664];
	add.s32 	%r26, %r244, %r243;
	bar.sync 	0;
	ld.shared.u32 	%r245, [%r9];
	setp.ge.s32 	%p52, %r26, %r245;
	@%p52 bra 	$L__BB1_101;
	st.shared.u32 	[%r9], %r26;
$L__BB1_101:
	bar.sync 	0;
	ld.shared.u32 	%r246, [%r6+56];
	ld.shared.u32 	%r247, [%r12+1792];
	add.s32 	%r27, %r247, %r246;
	bar.sync 	0;
	ld.shared.u32 	%r248, [%r9];
	setp.ge.s32 	%p53, %r27, %r248;
	@%p53 bra 	$L__BB1_103;
	st.shared.u32 	[%r9], %r27;
$L__BB1_103:
	bar.sync 	0;
	ld.shared.u32 	%r249, [%r6+60];
	ld.shared.u32 	%r250, [%r12+1920];
	add.s32 	%r28, %r250, %r249;
	bar.sync 	0;
	ld.shared.u32 	%r251, [%r9];
	setp.ge.s32 	%p54, %r28, %r251;
	@%p54 bra 	$L__BB1_105;
	st.shared.u32 	[%r9], %r28;
$L__BB1_105:
	bar.sync 	0;
	ld.shared.u32 	%r252, [%r6+64];
	ld.shared.u32 	%r253, [%r12+2048];
	add.s32 	%r29, %r253, %r252;
	bar.sync 	0;
	ld.shared.u32 	%r254, [%r9];
	setp.ge.s32 	%p55, %r29, %r254;
	@%p55 bra 	$L__BB1_107;
	st.shared.u32 	[%r9], %r29;
$L__BB1_107:
	bar.sync 	0;
	ld.shared.u32 	%r255, [%r6+68];
	ld.shared.u32 	%r256, [%r12+2176];
	add.s32 	%r30, %r256, %r255;
	bar.sync 	0;
	ld.shared.u32 	%r257, [%r9];
	setp.ge.s32 	%p56, %r30, %r257;
	@%p56 bra 	$L__BB1_109;
	st.shared.u32 	[%r9], %r30;
$L__BB1_109:
	bar.sync 	0;
	ld.shared.u32 	%r258, [%r6+72];
	ld.shared.u32 	%r259, [%r12+2304];
	add.s32 	%r31, %r259, %r258;
	bar.sync 	0;
	ld.shared.u32 	%r260, [%r9];
	setp.ge.s32 	%p57, %r31, %r260;
	@%p57 bra 	$L__BB1_111;
	st.shared.u32 	[%r9], %r31;
$L__BB1_111:
	bar.sync 	0;
	ld.shared.u32 	%r261, [%r6+76];
	ld.shared.u32 	%r262, [%r12+2432];
	add.s32 	%r32, %r262, %r261;
	bar.sync 	0;
	ld.shared.u32 	%r263, [%r9];
	setp.ge.s32 	%p58, %r32, %r263;
	@%p58 bra 	$L__BB1_113;
	st.shared.u32 	[%r9], %r32;
$L__BB1_113:
	bar.sync 	0;
	ld.shared.u32 	%r264, [%r6+80];
	ld.shared.u32 	%r265, [%r12+2560];
	add.s32 	%r33, %r265, %r264;
	bar.sync 	0;
	ld.shared.u32 	%r266, [%r9];
	setp.ge.s32 	%p59, %r33, %r266;
	@%p59 bra 	$L__BB1_115;
	st.shared.u32 	[%r9], %r33;
$L__BB1_115:
	bar.sync 	0;
	ld.shared.u32 	%r267, [%r6+84];
	ld.shared.u32 	%r268, [%r12+2688];
	add.s32 	%r34, %r268, %r267;
	bar.sync 	0;
	ld.shared.u32 	%r269, [%r9];
	setp.ge.s32 	%p60, %r34, %r269;
	@%p60 bra 	$L__BB1_117;
	st.shared.u32 	[%r9], %r34;
$L__BB1_117:
	bar.sync 	0;
	ld.shared.u32 	%r270, [%r6+88];
	ld.shared.u32 	%r271, [%r12+2816];
	add.s32 	%r35, %r271, %r270;
	bar.sync 	0;
	ld.shared.u32 	%r272, [%r9];
	setp.ge.s32 	%p61, %r35, %r272;
	@%p61 bra 	$L__BB1_119;
	st.shared.u32 	[%r9], %r35;
$L__BB1_119:
	bar.sync 	0;
	ld.shared.u32 	%r273, [%r6+92];
	ld.shared.u32 	%r274, [%r12+2944];
	add.s32 	%r36, %r274, %r273;
	bar.sync 	0;
	ld.shared.u32 	%r275, [%r9];
	setp.ge.s32 	%p62, %r36, %r275;
	@%p62 bra 	$L__BB1_121;
	st.shared.u32 	[%r9], %r36;
$L__BB1_121:
	bar.sync 	0;
	ld.shared.u32 	%r276, [%r6+96];
	ld.shared.u32 	%r277, [%r12+3072];
	add.s32 	%r37, %r277, %r276;
	bar.sync 	0;
	ld.shared.u32 	%r278, [%r9];
	setp.ge.s32 	%p63, %r37, %r278;
	@%p63 bra 	$L__BB1_123;
	st.shared.u32 	[%r9], %r37;
$L__BB1_123:
	bar.sync 	0;
	ld.shared.u32 	%r279, [%r6+100];
	ld.shared.u32 	%r280, [%r12+3200];
	add.s32 	%r38, %r280, %r279;
	bar.sync 	0;
	ld.shared.u32 	%r281, [%r9];
	setp.ge.s32 	%p64, %r38, %r281;
	@%p64 bra 	$L__BB1_125;
	st.shared.u32 	[%r9], %r38;
$L__BB1_125:
	bar.sync 	0;
	ld.shared.u32 	%r282, [%r6+104];
	ld.shared.u32 	%r283, [%r12+3328];
	add.s32 	%r39, %r283, %r282;
	bar.sync 	0;
	ld.shared.u32 	%r284, [%r9];
	setp.ge.s32 	%p65, %r39, %r284;
	@%p65 bra 	$L__BB1_127;
	st.shared.u32 	[%r9], %r39;
$L__BB1_127:
	bar.sync 	0;
	ld.shared.u32 	%r285, [%r6+108];
	ld.shared.u32 	%r286, [%r12+3456];
	add.s32 	%r40, %r286, %r285;
	bar.sync 	0;
	ld.shared.u32 	%r287, [%r9];
	setp.ge.s32 	%p66, %r40, %r287;
	@%p66 bra 	$L__BB1_129;
	st.shared.u32 	[%r9], %r40;
$L__BB1_129:
	bar.sync 	0;
	ld.shared.u32 	%r288, [%r6+112];
	ld.shared.u32 	%r289, [%r12+3584];
	add.s32 	%r41, %r289, %r288;
	bar.sync 	0;
	ld.shared.u32 	%r290, [%r9];
	setp.ge.s32 	%p67, %r41, %r290;
	@%p67 bra 	$L__BB1_131;
	st.shared.u32 	[%r9], %r41;
$L__BB1_131:
	bar.sync 	0;
	ld.shared.u32 	%r291, [%r6+116];
	ld.shared.u32 	%r292, [%r12+3712];
	add.s32 	%r42, %r292, %r291;
	bar.sync 	0;
	ld.shared.u32 	%r293, [%r9];
	setp.ge.s32 	%p68, %r42, %r293;
	@%p68 bra 	$L__BB1_133;
	st.shared.u32 	[%r9], %r42;
$L__BB1_133:
	bar.sync 	0;
	ld.shared.u32 	%r294, [%r6+120];
	ld.shared.u32 	%r295, [%r12+3840];
	add.s32 	%r43, %r295, %r294;
	bar.sync 	0;
	ld.shared.u32 	%r296, [%r9];
	setp.ge.s32 	%p69, %r43, %r296;
	@%p69 bra 	$L__BB1_135;
	st.shared.u32 	[%r9], %r43;
$L__BB1_135:
	bar.sync 	0;
	ld.shared.u32 	%r297, [%r6+124];
	ld.shared.u32 	%r298, [%r12+3968];
	add.s32 	%r44, %r298, %r297;
	bar.sync 	0;
	ld.shared.u32 	%r299, [%r9];
	setp.ge.s32 	%p70, %r44, %r299;
	@%p70 bra 	$L__BB1_137;
	st.shared.u32 	[%r9], %r44;
$L__BB1_137:
	bar.sync 	0;
$L__BB1_138:
	not.pred 	%p71, %p1;
	@%p71 bra 	$L__BB1_140;
	ld.shared.u32 	%r300, [%r9];
	st.global.u32 	[%rd2], %r300;
$L__BB1_140:
	ret;

}
	// .globl	_Z15cal_phase_threeILi16ELi2EEvjjmPi
.visible .entry _Z15cal_phase_threeILi16ELi2EEvjjmPi(
	.param .u32 _Z15cal_phase_threeILi16ELi2EEvjjmPi_param_0,
	.param .u32 _Z15cal_phase_threeILi16ELi2EEvjjmPi_param_1,
	.param .u64 _Z15cal_phase_threeILi16ELi2EEvjjmPi_param_2,
	.param .u64 .ptr .align 1 _Z15cal_phase_threeILi16ELi2EEvjjmPi_param_3
)
{
	.reg .pred 	%p<16>;
	.reg .b32 	%r<590>;
	.reg .b64 	%rd<16>;
	// demoted variable
	.shared .align 4 .b8 _ZZ15cal_phase_threeILi16ELi2EEvjjmPiE12primaryRow_d[4096];
	// demoted variable
	.shared .align 4 .b8 _ZZ15cal_phase_threeILi16ELi2EEvjjmPiE12primaryCol_d[4096];
	ld.param.u32 	%r22, [_Z15cal_phase_threeILi16ELi2EEvjjmPi_param_0];
	ld.param.u32 	%r23, [_Z15cal_phase_threeILi16ELi2EEvjjmPi_param_1];
	ld.param.u64 	%rd8, [_Z15cal_phase_threeILi16ELi2EEvjjmPi_param_2];
	ld.param.u64 	%rd9, [_Z15cal_phase_threeILi16ELi2EEvjjmPi_param_3];
	cvta.to.global.u64 	%rd1, %rd9;
	mov.u32 	%r1, %ctaid.x;
	setp.eq.s32 	%p1, %r1, %r22;
	mov.u32 	%r2, %ctaid.y;
	setp.eq.s32 	%p2, %r2, %r22;
	or.pred  	%p3, %p1, %p2;
	@%p3 bra 	$L__BB2_33;
	mov.u32 	%r24, %tid.x;
	shl.b32 	%r3, %r24, 1;
	mov.u32 	%r25, %tid.y;
	shl.b32 	%r4, %r25, 1;
	mov.u32 	%r26, %ntid.y;
	mul.lo.s32 	%r27, %r2, %r26;
	shl.b32 	%r28, %r27, 1;
	add.s32 	%r5, %r28, %r4;
	mov.u32 	%r29, %ntid.x;
	mul.lo.s32 	%r30, %r1, %r29;
	shl.b32 	%r31, %r30, 1;
	add.s32 	%r32, %r31, %r3;
	shl.b32 	%r33, %r22, 5;
	add.s32 	%r7, %r33, %r4;
	add.s32 	%r8, %r33, %r3;
	cvt.u32.u64 	%r9, %rd8;
	shl.b32 	%r34, %r25, 8;
	mov.u32 	%r35, _ZZ15cal_phase_threeILi16ELi2EEvjjmPiE12primaryRow_d;
	add.s32 	%r36, %r35, %r34;
	mad.lo.s32 	%r10, %r7, %r9, %r32;
	mul.lo.s32 	%r11, %r5, %r9;
	add.s32 	%r12, %r11, %r8;
	max.u32 	%r37, %r7, %r32;
	setp.ge.u32 	%p4, %r37, %r23;
	mul.wide.s32 	%rd10, %r10, 4;
	add.s64 	%rd2, %rd1, %rd10;
	shl.b32 	%r38, %r24, 3;
	add.s32 	%r13, %r36, %r38;
	@%p4 bra 	$L__BB2_3;
	ld.global.u32 	%r40, [%rd2];
	st.shared.u32 	[%r13], %r40;
	bra.uni 	$L__BB2_4;
$L__BB2_3:
	mov.b32 	%r39, 1000000;
	st.shared.u32 	[%r13], %r39;
$L__BB2_4:
	shl.b32 	%r41, %r4, 7;
	mov.u32 	%r42, _ZZ15cal_phase_threeILi16ELi2EEvjjmPiE12primaryCol_d;
	add.s32 	%r14, %r42, %r41;
	max.u32 	%r43, %r5, %r8;
	setp.ge.u32 	%p5, %r43, %r23;
	mul.wide.s32 	%rd11, %r12, 4;
	add.s64 	%rd3, %rd1, %rd11;
	shl.b32 	%r44, %r3, 2;
	add.s32 	%r15, %r14, %r44;
	@%p5 bra 	$L__BB2_6;
	ld.global.u32 	%r46, [%rd3];
	st.shared.u32 	[%r15], %r46;
	bra.uni 	$L__BB2_7;
$L__BB2_6:
	mov.b32 	%r45, 1000000;
	st.shared.u32 	[%r15], %r45;
$L__BB2_7:
	add.s32 	%r16, %r32, 1;
	max.u32 	%r47, %r7, %r16;
	setp.lt.u32 	%p6, %r47, %r23;
	@%p6 bra 	$L__BB2_9;
	mov.b32 	%r48, 1000000;
	st.shared.u32 	[%r13+4], %r48;
	bra.uni 	$L__BB2_10;
$L__BB2_9:
	ld.global.u32 	%r49, [%rd2+4];
	st.shared.u32 	[%r13+4], %r49;
$L__BB2_10:
	add.s32 	%r17, %r8, 1;
	max.u32 	%r50, %r5, %r17;
	setp.lt.u32 	%p7, %r50, %r23;
	@%p7 bra 	$L__BB2_12;
	mov.b32 	%r51, 1000000;
	st.shared.u32 	[%r15+4], %r51;
	bra.uni 	$L__BB2_13;
$L__BB2_12:
	ld.global.u32 	%r52, [%rd3+4];
	st.shared.u32 	[%r15+4], %r52;
$L__BB2_13:
	add.s32 	%r18, %r7, 1;
	add.s32 	%r53, %r10, %r9;
	add.s32 	%r19, %r5, 1;
	max.u32 	%r54, %r18, %r32;
	setp.lt.u32 	%p8, %r54, %r23;
	mul.wide.s32 	%rd12, %r53, 4;
	add.s64 	%rd4, %rd1, %rd12;
	@%p8 bra 	$L__BB2_15;
	mov.b32 	%r55, 1000000;
	st.shared.u32 	[%r13+128], %r55;
	bra.uni 	$L__BB2_16;
$L__BB2_15:
	ld.global.u32 	%r56, [%rd4];
	st.shared.u32 	[%r13+128], %r56;
$L__BB2_16:
	max.u32 	%r57, %r19, %r8;
	setp.lt.u32 	%p9, %r57, %r23;
	add.s32 	%r58, %r12, %r9;
	mul.wide.s32 	%rd13, %r58, 4;
	add.s64 	%rd5, %rd1, %rd13;
	@%p9 bra 	$L__BB2_18;
	mov.b32 	%r59, 1000000;
	st.shared.u32 	[%r15+128], %r59;
	bra.uni 	$L__BB2_19;
$L__BB2_18:
	ld.global.u32 	%r60, [%rd5];
	st.shared.u32 	[%r15+128], %r60;
$L__BB2_19:
	max.u32 	%r61, %r18, %r16;
	setp.lt.u32 	%p10, %r61, %r23;
	@%p10 bra 	$L__BB2_21;
	mov.b32 	%r62, 1000000;
	st.shared.u32 	[%r13+132], %r62;
	bra.uni 	$L__BB2_22;
$L__BB2_21:
	ld.global.u32 	%r63, [%rd4+4];
	st.shared.u32 	[%r13+132], %r63;
$L__BB2_22:
	max.u32 	%r64, %r19, %r17;
	setp.lt.u32 	%p11, %r64, %r23;
	@%p11 bra 	$L__BB2_24;
	mov.b32 	%r65, 1000000;
	st.shared.u32 	[%r15+132], %r65;
	bra.uni 	$L__BB2_25;
$L__BB2_24:
	ld.global.u32 	%r66, [%rd5+4];
	st.shared.u32 	[%r15+132], %r66;
$L__BB2_25:
	bar.sync 	0;
	add.s32 	%r20, %r11, %r32;
	max.u32 	%r67, %r5, %r32;
	setp.ge.u32 	%p12, %r67, %r23;
	mul.wide.s32 	%rd14, %r20, 4;
	add.s64 	%rd6, %rd1, %rd14;
	add.s32 	%r21, %r35, %r44;
	@%p12 bra 	$L__BB2_27;
	ld.global.u32 	%r70, [%rd6];
	ld.shared.u32 	%r71, [%r14];
	ld.shared.u32 	%r72, [%r21];
	add.s32 	%r73, %r72, %r71;
	min.s32 	%r74, %r70, %r73;
	ld.shared.u32 	%r75, [%r14+4];
	ld.shared.u32 	%r76, [%r21+128];
	add.s32 	%r77, %r76, %r75;
	min.s32 	%r78, %r74, %r77;
	ld.shared.u32 	%r79, [%r14+8];
	ld.shared.u32 	%r80, [%r21+256];
	add.s32 	%r81, %r80, %r79;
	min.s32 	%r82, %r78, %r81;
	ld.shared.u32 	%r83, [%r14+12];
	ld.shared.u32 	%r84, [%r21+384];
	add.s32 	%r85, %r84, %r83;
	min.s32 	%r86, %r82, %r85;
	ld.shared.u32 	%r87, [%r14+16];
	ld.shared.u32 	%r88, [%r21+512];
	add.s32 	%r89, %r88, %r87;
	min.s32 	%r90, %r86, %r89;
	ld.shared.u32 	%r91, [%r14+20];
	ld.shared.u32 	%r92, [%r21+640];
	add.s32 	%r93, %r92, %r91;
	min.s32 	%r94, %r90, %r93;
	ld.shared.u32 	%r95, [%r14+24];
	ld.shared.u32 	%r96, [%r21+768];
	add.s32 	%r97, %r96, %r95;
	min.s32 	%r98, %r94, %r97;
	ld.shared.u32 	%r99, [%r14+28];
	ld.shared.u32 	%r100, [%r21+896];
	add.s32 	%r101, %r100, %r99;
	min.s32 	%r102, %r98, %r101;
	ld.shared.u32 	%r103, [%r14+32];
	ld.shared.u32 	%r104, [%r21+1024];
	add.s32 	%r105, %r104, %r103;
	min.s32 	%r106, %r102, %r105;
	ld.shared.u32 	%r107, [%r14+36];
	ld.shared.u32 	%r108, [%r21+1152];
	add.s32 	%r109, %r108, %r107;
	min.s32 	%r110, %r106, %r109;
	ld.shared.u32 	%r111, [%r14+40];
	ld.shared.u32 	%r112, [%r21+1280];
	add.s32 	%r113, %r112, %r111;
	min.s32 	%r114, %r110, %r113;
	ld.shared.u32 	%r115, [%r14+44];
	ld.shared.u32 	%r116, [%r21+1408];
	add.s32 	%r117, %r116, %r115;
	min.s32 	%r118, %r114, %r117;
	ld.shared.u32 	%r119, [%r14+48];
	ld.shared.u32 	%r120, [%r21+1536];
	add.s32 	%r121, %r120, %r119;
	min.s32 	%r122, %r118, %r121;
	ld.shared.u32 	%r123, [%r14+52];
	ld.shared.u32 	%r124, [%r21+1664];
	add.s32 	%r125, %r124, %r123;
	min.s32 	%r126, %r122, %r125;
	ld.shared.u32 	%r127, [%r14+56];
	ld.shared.u32 	%r128, [%r21+1792];
	add.s32 	%r129, %r128, %r127;
	min.s32 	%r130, %r126, %r129;
	ld.shared.u32 	%r131, [%r14+60];
	ld.shared.u32 	%r132, [%r21+1920];
	add.s32 	%r133, %r132, %r131;
	min.s32 	%r134, %r130, %r133;
	ld.shared.u32 	%r135, [%r14+64];
	ld.shared.u32 	%r136, [%r21+2048];
	add.s32 	%r137, %r136, %r135;
	min.s32 	%r138, %r134, %r137;
	ld.shared.u32 	%r139, [%r14+68];
	ld.shared.u32 	%r140, [%r21+2176];
	add.s32 	%r141, %r140, %r139;
	min.s32 	%r142, %r138, %r141;
	ld.shared.u32 	%r143, [%r14+72];
	ld.shared.u32 	%r144, [%r21+2304];
	add.s32 	%r145, %r144, %r143;
	min.s32 	%r146, %r142, %r145;
	ld.shared.u32 	%r147, [%r14+76];
	ld.shared.u32 	%r148, [%r21+2432];
	add.s32 	%r149, %r148, %r147;
	min.s32 	%r150, %r146, %r149;
	ld.shared.u32 	%r151, [%r14+80];
	ld.shared.u32 	%r152, [%r21+2560];
	add.s32 	%r153, %r152, %r151;
	min.s32 	%r154, %r150, %r153;
	ld.shared.u32 	%r155, [%r14+84];
	ld.shared.u32 	%r156, [%r21+2688];
	add.s32 	%r157, %r156, %r155;
	min.s32 	%r158, %r154, %r157;
	ld.shared.u32 	%r159, [%r14+88];
	ld.shared.u32 	%r160, [%r21+2816];
	add.s32 	%r161, %r160, %r159;
	min.s32 	%r162, %r158, %r161;
	ld.shared.u32 	%r163, [%r14+92];
	ld.shared.u32 	%r164, [%r21+2944];
	add.s32 	%r165, %r164, %r163;
	min.s32 	%r166, %r162, %r165;
	ld.shared.u32 	%r167, [%r14+96];
	ld.shared.u32 	%r168, [%r21+3072];
	add.s32 	%r169, %r168, %r167;
	min.s32 	%r170, %r166, %r169;
	ld.shared.u32 	%r171, [%r14+100];
	ld.shared.u32 	%r172, [%r21+3200];
	add.s32 	%r173, %r172, %r171;
	min.s32 	%r174, %r170, %r173;
	ld.shared.u32 	%r175, [%r14+104];
	ld.shared.u32 	%r176, [%r21+3328];
	add.s32 	%r177, %r176, %r175;
	min.s32 	%r178, %r174, %r177;
	ld.shared.u32 	%r179, [%r14+108];
	ld.shared.u32 	%r180, [%r21+3456];
	add.s32 	%r181, %r180, %r179;
	min.s32 	%r182, %r178, %r181;
	ld.shared.u32 	%r183, [%r14+112];
	ld.shared.u32 	%r184, [%r21+3584];
	add.s32 	%r185, %r184, %r183;
	min.s32 	%r186, %r182, %r185;
	ld.shared.u32 	%r187, [%r14+116];
	ld.shared.u32 	%r188, [%r21+3712];
	add.s32 	%r189, %r188, %r187;
	min.s32 	%r190, %r186, %r189;
	ld.shared.u32 	%r191, [%r14+120];
	ld.shared.u32 	%r192, [%r21+3840];
	add.s32 	%r193, %r192, %r191;
	min.s32 	%r194, %r190, %r193;
	ld.shared.u32 	%r195, [%r14+124];
	ld.shared.u32 	%r196, [%r21+3968];
	add.s32 	%r197, %r196, %r195;
	min.s32 	%r198, %r194, %r197;
	st.global.u32 	[%rd6], %r198;
$L__BB2_27:
	max.u32 	%r199, %r5, %r16;
	setp.ge.u32 	%p13, %r199, %r23;
	@%p13 bra 	$L__BB2_29;
	ld.global.u32 	%r200, [%rd6+4];
	ld.shared.u32 	%r201, [%r14];
	ld.shared.u32 	%r202, [%r21+4];
	add.s32 	%r203, %r202, %r201;
	min.s32 	%r204, %r200, %r203;
	ld.shared.u32 	%r205, [%r14+4];
	ld.shared.u32 	%r206, [%r21+132];
	add.s32 	%r207, %r206, %r205;
	min.s32 	%r208, %r204, %r207;
	ld.shared.u32 	%r209, [%r14+8];
	ld.shared.u32 	%r210, [%r21+260];
	add.s32 	%r211, %r210, %r209;
	min.s32 	%r212, %r208, %r211;
	ld.shared.u32 	%r213, [%r14+12];
	ld.shared.u32 	%r214, [%r21+388];
	add.s32 	%r215, %r214, %r213;
	min.s32 	%r216, %r212, %r215;
	ld.shared.u32 	%r217, [%r14+16];
	ld.shared.u32 	%r218, [%r21+516];
	add.s32 	%r219, %r218, %r217;
	min.s32 	%r220, %r216, %r219;
	ld.shared.u32 	%r221, [%r14+20];
	ld.shared.u32 	%r222, [%r21+644];
	add.s32 	%r223, %r222, %r221;
	min.s32 	%r224, %r220, %r223;
	ld.shared.u32 	%r225, [%r14+24];
	ld.shared.u32 	%r226, [%r21+772];
	add.s32 	%r227, %r226, %r225;
	min.s32 	%r228, %r224, %r227;
	ld.shared.u32 	%r229, [%r14+28];
	ld.shared.u32 	%r230, [%r21+900];
	add.s32 	%r231, %r230, %r229;
	min.s32 	%r232, %r228, %r231;
	ld.shared.u32 	%r233, [%r14+32];
	ld.shared.u32 	%r234, [%r21+1028];
	add.s32 	%r235, %r234, %r233;
	min.s32 	%r236, %r232, %r235;
	ld.shared.u32 	%r237, [%r14+36];
	ld.shared.u32 	%r238, [%r21+1156];
	add.s32 	%r239, %r238, %r237;
	min.s32 	%r240, %r236, %r239;
	ld.shared.u32 	%r241, [%r14+40];
	ld.shared.u32 	%r242, [%r21+1284];
	add.s32 	%r243, %r242, %r241;
	min.s32 	%r244, %r240, %r243;
	ld.shared.u32 	%r245, [%r14+44];
	ld.shared.u32 	%r246, [%r21+1412];
	add.s32 	%r247, %r246, %r245;
	min.s32 	%r248, %r244, %r247;
	ld.shared.u32 	%r249, [%r14+48];
	ld.shared.u32 	%r250, [%r21+1540];
	add.s32 	%r251, %r250, %r249;
	min.s32 	%r252, %r248, %r251;
	ld.shared.u32 	%r253, [%r14+52];
	ld.shared.u32 	%r254, [%r21+1668];
	add.s32 	%r255, %r254, %r253;
	min.s32 	%r256, %r252, %r255;
	ld.shared.u32 	%r257, [%r14+56];
	ld.shared.u32 	%r258, [%r21+1796];
	add.s32 	%r259, %r258, %r257;
	min.s32 	%r260, %r256, %r259;
	ld.shared.u32 	%r261, [%r14+60];
	ld.shared.u32 	%r262, [%r21+1924];
	add.s32 	%r263, %r262, %r261;
	min.s32 	%r264, %r260, %r263;
	ld.shared.u32 	%r265, [%r14+64];
	ld.shared.u32 	%r266, [%r21+2052];
	add.s32 	%r267, %r266, %r265;
	min.s32 	%r268, %r264, %r267;
	ld.shared.u32 	%r269, [%r14+68];
	ld.shared.u32 	%r270, [%r21+2180];
	add.s32 	%r271, %r270, %r269;
	min.s32 	%r272, %r268, %r271;
	ld.shared.u32 	%r273, [%r14+72];
	ld.shared.u32 	%r274, [%r21+2308];
	add.s32 	%r275, %r274, %r273;
	min.s32 	%r276, %r272, %r275;
	ld.shared.u32 	%r277, [%r14+76];
	ld.shared.u32 	%r278, [%r21+2436];
	add.s32 	%r279, %r278, %r277;
	min.s32 	%r280, %r276, %r279;
	ld.shared.u32 	%r281, [%r14+80];
	ld.shared.u32 	%r282, [%r21+2564];
	add.s32 	%r283, %r282, %r281;
	min.s32 	%r284, %r280, %r283;
	ld.shared.u32 	%r285, [%r14+84];
	ld.shared.u32 	%r286, [%r21+2692];
	add.s32 	%r287, %r286, %r285;
	min.s32 	%r288, %r284, %r287;
	ld.shared.u32 	%r289, [%r14+88];
	ld.shared.u32 	%r290, [%r21+2820];
	add.s32 	%r291, %r290, %r289;
	min.s32 	%r292, %r288, %r291;
	ld.shared.u32 	%r293, [%r14+92];
	ld.shared.u32 	%r294, [%r21+2948];
	add.s32 	%r295, %r294, %r293;
	min.s32 	%r296, %r292, %r295;
	ld.shared.u32 	%r297, [%r14+96];
	ld.shared.u32 	%r298, [%r21+3076];
	add.s32 	%r299, %r298, %r297;
	min.s32 	%r300, %r296, %r299;
	ld.shared.u32 	%r301, [%r14+100];
	ld.shared.u32 	%r302, [%r21+3204];
	add.s32 	%r303, %r302, %r301;
	min.s32 	%r304, %r300, %r303;
	ld.shared.u32 	%r305, [%r14+104];
	ld.shared.u32 	%r306, [%r21+3332];
	add.s32 	%r307, %r306, %r305;
	min.s32 	%r308, %r304, %r307;
	ld.shared.u32 	%r309, [%r14+108];
	ld.shared.u32 	%r310, [%r21+3460];
	add.s32 	%r311, %r310, %r309;
	min.s32 	%r312, %r308, %r311;
	ld.shared.u32 	%r313, [%r14+112];
	ld.shared.u32 	%r314, [%r21+3588];
	add.s32 	%r315, %r314, %r313;
	min.s32 	%r316, %r312, %r315;
	ld.shared.u32 	%r317, [%r14+116];
	ld.shared.u32 	%r318, [%r21+3716];
	add.s32 	%r319, %r318, %r317;
	min.s32 	%r320, %r316, %r319;
	ld.shared.u32 	%r321, [%r14+120];
	ld.shared.u32 	%r322, [%r21+3844];
	add.s32 	%r323, %r322, %r321;
	min.s32 	%r324, %r320, %r323;
	ld.shared.u32 	%r325, [%r14+124];
	ld.shared.u32 	%r326, [%r21+3972];
	add.s32 	%r327, %r326, %r325;
	min.s32 	%r328, %r324, %r327;
	st.global.u32 	[%rd6+4], %r328;
$L__BB2_29:
	add.s32 	%r329, %r20, %r9;
	max.u32 	%r330, %r19, %r32;
	setp.ge.u32 	%p14, %r330, %r23;
	mul.wide.s32 	%rd15, %r329, 4;
	add.s64 	%rd7, %rd1, %rd15;
	@%p14 bra 	$L__BB2_31;
	ld.global.u32 	%r331, [%rd7];
	ld.shared.u32 	%r332, [%r14+128];
	ld.shared.u32 	%r333, [%r21];
	add.s32 	%r334, %r333, %r332;
	min.s32 	%r335, %r331, %r334;
	ld.shared.u32 	%r336, [%r14+132];
	ld.shared.u32 	%r337, [%r21+128];
	add.s32 	%r338, %r337, %r336;
	min.s32 	%r339, %r335, %r338;
	ld.shared.u32 	%r340, [%r14+136];
	ld.shared.u32 	%r341, [%r21+256];
	add.s32 	%r342, %r341, %r340;
	min.s32 	%r343, %r339, %r342;
	ld.shared.u32 	%r344, [%r14+140];
	ld.shared.u32 	%r345, [%r21+384];
	add.s32 	%r346, %r345, %r344;
	min.s32 	%r347, %r343, %r346;
	ld.shared.u32 	%r348, [%r14+144];
	ld.shared.u32 	%r349, [%r21+512];
	add.s32 	%r350, %r349, %r348;
	min.s32 	%r351, %r347, %r350;
	ld.shared.u32 	%r352, [%r14+148];
	ld.shared.u32 	%r353, [%r21+640];
	add.s32 	%r354, %r353, %r352;
	min.s32 	%r355, %r351, %r354;
	ld.shared.u32 	%r356, [%r14+152];
	ld.shared.u32 	%r357, [%r21+768];
	add.s32 	%r358, %r357, %r356;
	min.s32 	%r359, %r355, %r358;
	ld.shared.u32 	%r360, [%r14+156];
	ld.shared.u32 	%r361, [%r21+896];
	add.s32 	%r362, %r361, %r360;
	min.s32 	%r363, %r359, %r362;
	ld.shared.u32 	%r364, [%r14+160];
	ld.shared.u32 	%r365, [%r21+1024];
	add.s32 	%r366, %r365, %r364;
	min.s32 	%r367, %r363, %r366;
	ld.shared.u32 	%r368, [%r14+164];
	ld.shared.u32 	%r369, [%r21+1152];
	add.s32 	%r370, %r369, %r368;
	min.s32 	%r371, %r367, %r370;
	ld.shared.u32 	%r372, [%r14+168];
	ld.shared.u32 	%r373, [%r21+1280];
	add.s32 	%r374, %r373, %r372;
	min.s32 	%r375, %r371, %r374;
	ld.shared.u32 	%r376, [%r14+172];
	ld.shared.u32 	%r377, [%r21+1408];
	add.s32 	%r378, %r377, %r376;
	min.s32 	%r379, %r375, %r378;
	ld.shared.u32 	%r380, [%r14+176];
	ld.shared.u32 	%r381, [%r21+1536];
	add.s32 	%r382, %r381, %r380;
	min.s32 	%r383, %r379, %r382;
	ld.shared.u32 	%r384, [%r14+180];
	ld.shared.u32 	%r385, [%r21+1664];
	add.s32 	%r386, %r385, %r384;
	min.s32 	%r387, %r383, %r386;
	ld.shared.u32 	%r388, [%r14+184];
	ld.shared.u32 	%r389, [%r21+1792];
	add.s32 	%r390, %r389, %r388;
	min.s32 	%r391, %r387, %r390;
	ld.shared.u32 	%r392, [%r14+188];
	ld.shared.u32 	%r393, [%r21+1920];
	add.s32 	%r394, %r393, %r392;
	min.s32 	%r395, %r391, %r394;
	ld.shared.u32 	%r396, [%r14+192];
	ld.shared.u32 	%r397, [%r21+2048];
	add.s32 	%r398, %r397, %r396;
	min.s32 	%r399, %r395, %r398;
	ld.shared.u32 	%r400, [%r14+196];
	ld.shared.u32 	%r401, [%r21+2176];
	add.s32 	%r402, %r401, %r400;
	min.s32 	%r403, %r399, %r402;
	ld.shared.u32 	%r404, [%r14+200];
	ld.shared.u32 	%r405, [%r21+2304];
	add.s32 	%r406, %r405, %r404;
	min.s32 	%r407, %r403, %r406;
	ld.shared.u32 	%r408, [%r14+204];
	ld.shared.u32 	%r409, [%r21+2432];
	add.s32 	%r410, %r409, %r408;
	min.s32 	%r411, %r407, %r410;
	ld.shared.u32 	%r412, [%r14+208];
	ld.shared.u32 	%r413, [%r21+2560];
	add.s32 	%r414, %r413, %r412;
	min.s32 	%r415, %r411, %r414;
	ld.shared.u32 	%r416, [%r14+212];
	ld.shared.u32 	%r417, [%r21+2688];
	add.s32 	%r418, %r417, %r416;
	min.s32 	%r419, %r415, %r418;
	ld.shared.u32 	%r420, [%r14+216];
	ld.shared.u32 	%r421, [%r21+2816];
	add.s32 	%r422, %r421, %r420;
	min.s32 	%r423, %r419, %r422;
	ld.shared.u32 	%r424, [%r14+220];
	ld.shared.u32 	%r425, [%r21+2944];
	add.s32 	%r426, %r425, %r424;
	min.s32 	%r427, %r423, %r426;
	ld.shared.u32 	%r428, [%r14+224];
	ld.shared.u32 	%r429, [%r21+3072];
	add.s32 	%r430, %r429, %r428;
	min.s32 	%r431, %r427, %r430;
	ld.shared.u32 	%r432, [%r14+228];
	ld.shared.u32 	%r433, [%r21+3200];
	add.s32 	%r434, %r433, %r432;
	min.s32 	%r435, %r431, %r434;
	ld.shared.u32 	%r436, [%r14+232];
	ld.shared.u32 	%r437, [%r21+3328];
	add.s32 	%r438, %r437, %r436;
	min.s32 	%r439, %r435, %r438;
	ld.shared.u32 	%r440, [%r14+236];
	ld.shared.u32 	%r441, [%r21+3456];
	add.s32 	%r442, %r441, %r440;
	min.s32 	%r443, %r439, %r442;
	ld.shared.u32 	%r444, [%r14+240];
	ld.shared.u32 	%r445, [%r21+3584];
	add.s32 	%r446, %r445, %r444;
	min.s32 	%r447, %r443, %r446;
	ld.shared.u32 	%r448, [%r14+244];
	ld.shared.u32 	%r449, [%r21+3712];
	add.s32 	%r450, %r449, %r448;
	min.s32 	%r451, %r447, %r450;
	ld.shared.u32 	%r452, [%r14+248];
	ld.shared.u32 	%r453, [%r21+3840];
	add.s32 	%r454, %r453, %r452;
	min.s32 	%r455, %r451, %r454;
	ld.shared.u32 	%r456, [%r14+252];
	ld.shared.u32 	%r457, [%r21+3968];
	add.s32 	%r458, %r457, %r456;
	min.s32 	%r459, %r455, %r458;
	st.global.u32 	[%rd7], %r459;
$L__BB2_31:
	max.u32 	%r460, %r19, %r16;
	setp.ge.u32 	%p15, %r460, %r23;
	@%p15 bra 	$L__BB2_33;
	ld.global.u32 	%r461, [%rd7+4];
	ld.shared.u32 	%r462, [%r14+128];
	ld.shared.u32 	%r463, [%r21+4];
	add.s32 	%r464, %r463, %r462;
	min.s32 	%r465, %r461, %r464;
	ld.shared.u32 	%r466, [%r14+132];
	ld.shared.u32 	%r467, [%r21+132];
	add.s32 	%r468, %r467, %r466;
	min.s32 	%r469, %r465, %r468;
	ld.shared.u32 	%r470, [%r14+136];
	ld.shared.u32 	%r471, [%r21+260];
	add.s32 	%r472, %r471, %r470;
	min.s32 	%r473, %r469, %r472;
	ld.shared.u32 	%r474, [%r14+140];
	ld.shared.u32 	%r475, [%r21+388];
	add.s32 	%r476, %r475, %r474;
	min.s32 	%r477, %r473, %r476;
	ld.shared.u32 	%r478, [%r14+144];
	ld.shared.u32 	%r479, [%r21+516];
	add.s32 	%r480, %r479, %r478;
	min.s32 	%r481, %r477, %r480;
	ld.shared.u32 	%r482, [%r14+148];
	ld.shared.u32 	%r483, [%r21+644];
	add.s32 	%r484, %r483, %r482;
	min.s32 	%r485, %r481, %r484;
	ld.shared.u32 	%r486, [%r14+152];
	ld.shared.u32 	%r487, [%r21+772];
	add.s32 	%r488, %r487, %r486;
	min.s32 	%r489, %r485, %r488;
	ld.shared.u32 	%r490, [%r14+156];
	ld.shared.u32 	%r491, [%r21+900];
	add.s32 	%r492, %r491, %r490;
	min.s32 	%r493, %r489, %r492;
	ld.shared.u32 	%r494, [%r14+160];
	ld.shared.u32 	%r495, [%r21+1028];
	add.s32 	%r496, %r495, %r494;
	min.s32 	%r497, %r493, %r496;
	ld.shared.u32 	%r498, [%r14+164];
	ld.shared.u32 	%r499, [%r21+1156];
	add.s32 	%r500, %r499, %r498;
	min.s32 	%r501, %r497, %r500;
	ld.shared.u32 	%r502, [%r14+168];
	ld.shared.u32 	%r503, [%r21+1284];
	add.s32 	%r504, %r503, %r502;
	min.s32 	%r505, %r501, %r504;
	ld.shared.u32 	%r506, [%r14+172];
	ld.shared.u32 	%r507, [%r21+1412];
	add.s32 	%r508, %r507, %r506;
	min.s32 	%r509, %r505, %r508;
	ld.shared.u32 	%r510, [%r14+176];
	ld.shared.u32 	%r511, [%r21+1540];
	add.s32 	%r512, %r511, %r510;
	min.s32 	%r513, %r509, %r512;
	ld.shared.u32 	%r514, [%r14+180];
	ld.shared.u32 	%r515, [%r21+1668];
	add.s32 	%r516, %r515, %r514;
	min.s32 	%r517, %r513, %r516;
	ld.shared.u32 	%r518, [%r14+184];
	ld.shared.u32 	%r519, [%r21+1796];
	add.s32 	%r520, %r519, %r518;
	min.s32 	%r521, %r517, %r520;
	ld.shared.u32 	%r522, [%r14+188];
	ld.shared.u32 	%r523, [%r21+1924];
	add.s32 	%r524, %r523, %r522;
	min.s32 	%r525, %r521, %r524;
	ld.shared.u32 	%r526, [%r14+192];
	ld.shared.u32 	%r527, [%r21+2052];
	add.s32 	%r528, %r527, %r526;
	min.s32 	%r529, %r525, %r528;
	ld.shared.u32 	%r530, [%r14+196];
	ld.shared.u32 	%r531, [%r21+2180];
	add.s32 	%r532, %r531, %r530;
	min.s32 	%r533, %r529, %r532;
	ld.shared.u32 	%r534, [%r14+200];
	ld.shared.u32 	%r535, [%r21+2308];
	add.s32 	%r536, %r535, %r534;
	min.s32 	%r537, %r533, %r536;
	ld.shared.u32 	%r538, [%r14+204];
	ld.shared.u32 	%r539, [%r21+2436];
	add.s32 	%r540, %r539, %r538;
	min.s32 	%r541, %r537, %r540;
	ld.shared.u32 	%r542, [%r14+208];
	ld.shared.u32 	%r543, [%r21+2564];
	add.s32 	%r544, %r543, %r542;
	min.s32 	%r545, %r541, %r544;
	ld.shared.u32 	%r546, [%r14+212];
	ld.shared.u32 	%r547, [%r21+2692];
	add.s32 	%r548, %r547, %r546;
	min.s32 	%r549, %r545, %r548;
	ld.shared.u32 	%r550, [%r14+216];
	ld.shared.u32 	%r551, [%r21+2820];
	add.s32 	%r552, %r551, %r550;
	min.s32 	%r553, %r549, %r552;
	ld.shared.u32 	%r554, [%r14+220];
	ld.shared.u32 	%r555, [%r21+2948];
	add.s32 	%r556, %r555, %r554;
	min.s32 	%r557, %r553, %r556;
	ld.shared.u32 	%r558, [%r14+224];
	ld.shared.u32 	%r559, [%r21+3076];
	add.s32 	%r560, %r559, %r558;
	min.s32 	%r561, %r557, %r560;
	ld.shared.u32 	%r562, [%r14+228];
	ld.shared.u32 	%r563, [%r21+3204];
	add.s32 	%r564, %r563, %r562;
	min.s32 	%r565, %r561, %r564;
	ld.shared.u32 	%r566, [%r14+232];
	ld.shared.u32 	%r567, [%r21+3332];
	add.s32 	%r568, %r567, %r566;
	min.s32 	%r569, %r565, %r568;
	ld.shared.u32 	%r570, [%r14+236];
	ld.shared.u32 	%r571, [%r21+3460];
	add.s32 	%r572, %r571, %r570;
	min.s32 	%r573, %r569, %r572;
	ld.shared.u32 	%r574, [%r14+240];
	ld.shared.u32 	%r575, [%r21+3588];
	add.s32 	%r576, %r575, %r574;
	min.s32 	%r577, %r573, %r576;
	ld.shared.u32 	%r578, [%r14+244];
	ld.shared.u32 	%r579, [%r21+3716];
	add.s32 	%r580, %r579, %r578;
	min.s32 	%r581, %r577, %r580;
	ld.shared.u32 	%r582, [%r14+248];
	ld.shared.u32 	%r583, [%r21+3844];
	add.s32 	%r584, %r583, %r582;
	min.s32 	%r585, %r581, %r584;
	ld.shared.u32 	%r586, [%r14+252];
	ld.shared.u32 	%r587, [%r21+3972];
	add.s32 	%r588, %r587, %r586;
	min.s32 	%r589, %r585, %r588;
	st.global.u32 	[%rd7+4], %r589;
$L__BB2_33:
	ret;

}


// ===== COMPILED SASS (sm_100) =====

	.target	sm_100

	.elftype	@"ET_EXEC"


//--------------------- .note.nv.tkinfo           --------------------------
	.section	.note.nv.tkinfo,"",@"SHT_NOTE"
	.sectionflags	@"SHF_NOTE_NV_TKINFO"
	.tkinfo
        /*0018*/ 	.word	0x00000002
        /*0030*/ 	.string	""
        /*0030*/ 	.string	"ptxas"
        /*0030*/ 	.string	"Cuda compilation tools, release 13.0, V13.0.88"
        /*0030*/ 	.string	"Build cuda_13.0.r13.0/compiler.36424714_0"
        /*0030*/ 	.string	"-arch sm_100 -m 64 "



//--------------------- .note.nv.cuinfo           --------------------------
	.section	.note.nv.cuinfo,"",@"SHT_NOTE"
	.sectionflags	@"SHF_NOTE_NV_CUINFO"
        /*0018*/ 	.short	0x0002
        /*001a*/ 	.short	0x0064
        /*001c*/ 	.short	0x0082
	.zero		2


//--------------------- .nv.info                  --------------------------
	.section	.nv.info,"",@"SHT_CUDA_INFO"
	.align	4


	//----- nvinfo : EIATTR_REGCOUNT
	.align		4
        /*0000*/ 	.byte	0x04, 0x2f
        /*0002*/ 	.short	(.L_1 - .L_0)
	.align		4
.L_0:
        /*0004*/ 	.word	index@(_Z13cal_phase_oneILi32EEvjjmPi)
        /*0008*/ 	.word	0x00000010


	//----- nvinfo : EIATTR_FRAME_SIZE
	.align		4
.L_1:
        /*000c*/ 	.byte	0x04, 0x11
        /*000e*/ 	.short	(.L_3 - .L_2)
	.align		4
.L_2:
        /*0010*/ 	.word	index@(_Z13cal_phase_oneILi32EEvjjmPi)
        /*0014*/ 	.word	0x00000000


	//----- nvinfo : EIATTR_REGCOUNT
	.align		4
.L_3:
        /*0018*/ 	.byte	0x04, 0x2f
        /*001a*/ 	.short	(.L_5 - .L_4)
	.align		4
.L_4:
        /*001c*/ 	.word	index@(_Z13cal_phase_twoILi32EEvjjmPi)
        /*0020*/ 	.word	0x00000012


	//----- nvinfo : EIATTR_FRAME_SIZE
	.align		4
.L_5:
        /*0024*/ 	.byte	0x04, 0x11
        /*0026*/ 	.short	(.L_7 - .L_6)
	.align		4
.L_6:
        /*0028*/ 	.word	index@(_Z13cal_phase_twoILi32EEvjjmPi)
        /*002c*/ 	.word	0x00000000


	//----- nvinfo : EIATTR_REGCOUNT
	.align		4
.L_7:
        /*0030*/ 	.byte	0x04, 0x2f
        /*0032*/ 	.short	(.L_9 - .L_8)
	.align		4
.L_8:
        /*0034*/ 	.word	index@(_Z15cal_phase_threeILi16ELi2EEvjjmPi)
        /*0038*/ 	.word	0x0000001e


	//----- nvinfo : EIATTR_FRAME_SIZE
	.align		4
.L_9:
        /*003c*/ 	.byte	0x04, 0x11
        /*003e*/ 	.short	(.L_11 - .L_10)
	.align		4
.L_10:
        /*0040*/ 	.word	index@(_Z15cal_phase_threeILi16ELi2EEvjjmPi)
        /*0044*/ 	.word	0x00000000


	//----- nvinfo : EIATTR_MIN_STACK_SIZE
	.align		4
.L_11:
        /*0048*/ 	.byte	0x04, 0x12
        /*004a*/ 	.short	(.L_13 - .L_12)
	.align		4
.L_12:
        /*004c*/ 	.word	index@(_Z15cal_phase_threeILi16ELi2EEvjjmPi)
        /*0050*/ 	.word	0x00000000


	//----- nvinfo : EIATTR_MIN_STACK_SIZE
	.align		4
.L_13:
        /*0054*/ 	.byte	0x04, 0x12
        /*0056*/ 	.short	(.L_15 - .L_14)
	.align		4
.L_14:
        /*0058*/ 	.word	index@(_Z13cal_phase_twoILi32EEvjjmPi)
        /*005c*/ 	.word	0x00000000


	//----- nvinfo : EIATTR_MIN_STACK_SIZE
	.align		4
.L_15:
        /*0060*/ 	.byte	0x04, 0x12
        /*0062*/ 	.short	(.L_17 - .L_16)
	.align		4
.L_16:
        /*0064*/ 	.word	index@(_Z13cal_phase_oneILi32EEvjjmPi)
        /*0068*/ 	.word	0x00000000
.L_17:


//--------------------- .nv.compat                --------------------------
	.section	.nv.compat,"",@"SHT_CUDA_COMPAT_INFO"
	.align	4
        /*0000*/ 	.byte	0x02, 0x09, 0x00, 0x00, 0x02, 0x02, 0x01, 0x00, 0x02, 0x05, 0x05, 0x00, 0x03, 0x07, 0x01, 0x01
        /*0010*/ 	.byte	0x02, 0x03, 0x00, 0x00, 0x02, 0x06, 0x01, 0x00, 0x04, 0x0b, 0x08, 0x00, 0x09, 0x00, 0x00, 0x00
        /*0020*/ 	.byte	0x00, 0x00, 0x00, 0x00


//--------------------- .nv.info._Z15cal_phase_threeILi16ELi2EEvjjmPi --------------------------
	.section	.nv.info._Z15cal_phase_threeILi16ELi2EEvjjmPi,"",@"SHT_CUDA_INFO"
	.sectionflags	@""
	.align	4


	//----- nvinfo : EIATTR_CUDA_API_VERSION
	.align		4
        /*0000*/ 	.byte	0x04, 0x37
        /*0002*/ 	.short	(.L_19 - .L_18)
.L_18:
        /*0004*/ 	.word	0x00000082


	//----- nvinfo : EIATTR_KPARAM_INFO
	.align		4
.L_19:
        /*0008*/ 	.byte	0x04, 0x17
        /*000a*/ 	.short	(.L_21 - .L_20)
.L_20:
        /*000c*/ 	.word	0x00000000
        /*0010*/ 	.short	0x0003
        /*0012*/ 	.short	0x0010
        /*0014*/ 	.byte	0x00, 0xf5, 0x21, 0x00


	//----- nvinfo : EIATTR_KPARAM_INFO
	.align		4
.L_21:
        /*0018*/ 	.byte	0x04, 0x17
        /*001a*/ 	.short	(.L_23 - .L_22)
.L_22:
        /*001c*/ 	.word	0x00000000
        /*0020*/ 	.short	0x0002
        /*0022*/ 	.short	0x0008
        /*0024*/ 	.byte	0x00, 0xf0, 0x21, 0x00


	//----- nvinfo : EIATTR_KPARAM_INFO
	.align		4
.L_23:
        /*0028*/ 	.byte	0x04, 0x17
        /*002a*/ 	.short	(.L_25 - .L_24)
.L_24:
        /*002c*/ 	.word	0x00000000
        /*0030*/ 	.short	0x0001
        /*0032*/ 	.short	0x0004
        /*0034*/ 	.byte	0x00, 0xf0, 0x11, 0x00


	//----- nvinfo : EIATTR_KPARAM_INFO
	.align		4
.L_25:
        /*0038*/ 	.byte	0x04, 0x17
        /*003a*/ 	.short	(.L_27 - .L_26)
.L_26:
        /*003c*/ 	.word	0x00000000
        /*0040*/ 	.short	0x0000
        /*0042*/ 	.short	0x0000
        /*0044*/ 	.byte	0x00, 0xf0, 0x11, 0x00


	//----- nvinfo : EIATTR_SPARSE_MMA_MASK
	.align		4
.L_27:
        /*0048*/ 	.byte	0x03, 0x50
        /*004a*/ 	.short	0x0000


	//----- nvinfo : EIATTR_MAXREG_COUNT
	.align		4
        /*004c*/ 	.byte	0x03, 0x1b
        /*004e*/ 	.short	0x00ff


	//----- nvinfo : EIATTR_NUM_BARRIERS
	.align		4
        /*0050*/ 	.byte	0x02, 0x4c
        /*0052*/ 	.byte	0x01
	.zero		1


	//----- nvinfo : EIATTR_MERCURY_ISA_VERSION
	.align		4
        /*0054*/ 	.byte	0x03, 0x5f
        /*0056*/ 	.short	0x0101


	//----- nvinfo : EIATTR_VRC_CTA_INIT_COUNT
	.align		4
        /*0058*/ 	.byte	0x02, 0x4a
	.zero		1
	.zero		1


	//----- nvinfo : EIATTR_EXIT_INSTR_OFFSETS
	.align		4
        /*005c*/ 	.byte	0x04, 0x1c
        /*005e*/ 	.short	(.L_29 - .L_28)


	//   ....[0]....
.L_28:
        /*0060*/ 	.word	0x00000060


	//   ....[1]....
        /*0064*/ 	.word	0x00001510


	//   ....[2]....
        /*0068*/ 	.word	0x000019c0


	//----- nvinfo : EIATTR_CRS_STACK_SIZE
	.align		4
.L_29:
        /*006c*/ 	.byte	0x04, 0x1e
        /*006e*/ 	.short	(.L_31 - .L_30)
.L_30:
        /*0070*/ 	.word	0x00000000


	//----- nvinfo : EIATTR_CBANK_PARAM_SIZE
	.align		4
.L_31:
        /*0074*/ 	.byte	0x03, 0x19
        /*0076*/ 	.short	0x0018


	//----- nvinfo : EIATTR_PARAM_CBANK
	.align		4
        /*0078*/ 	.byte	0x04, 0x0a
        /*007a*/ 	.short	(.L_33 - .L_32)
	.align		4
.L_32:
        /*007c*/ 	.word	index@(.nv.constant0._Z15cal_phase_threeILi16ELi2EEvjjmPi)
        /*0080*/ 	.short	0x0380
        /*0082*/ 	.short	0x0018


	//----- nvinfo : EIATTR_SW_WAR
	.align		4
.L_33:
        /*0084*/ 	.byte	0x04, 0x36
        /*0086*/ 	.short	(.L_35 - .L_34)
.L_34:
        /*0088*/ 	.word	0x00000008
.L_35:


//--------------------- .nv.info._Z13cal_phase_twoILi32EEvjjmPi --------------------------
	.section	.nv.info._Z13cal_phase_twoILi32EEvjjmPi,"",@"SHT_CUDA_INFO"
	.sectionflags	@""
	.align	4


	//----- nvinfo : EIATTR_CUDA_API_VERSION
	.align		4
        /*0000*/ 	.byte	0x04, 0x37
        /*0002*/ 	.short	(.L_37 - .L_36)
.L_36:
        /*0004*/ 	.word	0x00000082


	//----- nvinfo : EIATTR_KPARAM_INFO
	.align		4
.L_37:
        /*0008*/ 	.byte	0x04, 0x17
        /*000a*/ 	.short	(.L_39 - .L_38)
.L_38:
        /*000c*/ 	.word	0x00000000
        /*0010*/ 	.short	0x0003
        /*0012*/ 	.short	0x0010
        /*0014*/ 	.byte	0x00, 0xf5, 0x21, 0x00


	//----- nvinfo : EIATTR_KPARAM_INFO
	.align		4
.L_39:
        /*0018*/ 	.byte	0x04, 0x17
        /*001a*/ 	.short	(.L_41 - .L_40)
.L_40:
        /*001c*/ 	.word	0x00000000
        /*0020*/ 	.short	0x0002
        /*0022*/ 	.short	0x0008
        /*0024*/ 	.byte	0x00, 0xf0, 0x21, 0x00


	//----- nvinfo : EIATTR_KPARAM_INFO
	.align		4
.L_41:
        /*0028*/ 	.byte	0x04, 0x17
        /*002a*/ 	.short	(.L_43 - .L_42)
.L_42:
        /*002c*/ 	.word	0x00000000
        /*0030*/ 	.short	0x0001
        /*0032*/ 	.short	0x0004
        /*0034*/ 	.byte	0x00, 0xf0, 0x11, 0x00


	//----- nvinfo : EIATTR_KPARAM_INFO
	.align		4
.L_43:
        /*0038*/ 	.byte	0x04, 0x17
        /*003a*/ 	.short	(.L_45 - .L_44)
.L_44:
        /*003c*/ 	.word	0x00000000
        /*0040*/ 	.short	0x0000
        /*0042*/ 	.short	0x0000
        /*0044*/ 	.byte	0x00, 0xf0, 0x11, 0x00


	//----- nvinfo : EIATTR_SPARSE_MMA_MASK
	.align		4
.L_45:
        /*0048*/ 	.byte	0x03, 0x50
        /*004a*/ 	.short	0x0000


	//----- nvinfo : EIATTR_MAXREG_COUNT
	.align		4
        /*004c*/ 	.byte	0x03, 0x1b
        /*004e*/ 	.short	0x00ff


	//----- nvinfo : EIATTR_NUM_BARRIERS
	.align		4
        /*0050*/ 	.byte	0x02, 0x4c
        /*0052*/ 	.byte	0x01
	.zero		1


	//----- nvinfo : EIATTR_MERCURY_ISA_VERSION
	.align		4
        /*0054*/ 	.byte	0x03, 0x5f
        /*0056*/ 	.short	0x0101


	//----- nvinfo : EIATTR_VRC_CTA_INIT_COUNT
	.align		4
        /*0058*/ 	.byte	0x02, 0x4a
	.zero		1
	.zero		1


	//----- nvinfo : EIATTR_EXIT_INSTR_OFFSETS
	.align		4
        /*005c*/ 	.byte	0x04, 0x1c
        /*005e*/ 	.short	(.L_47 - .L_46)


	//   ....[0]....
.L_46:
        /*0060*/ 	.word	0x00000040


	//   ....[1]....
        /*0064*/ 	.word	0x00002320


	//   ....[2]....
        /*0068*/ 	.word	0x00002350


	//----- nvinfo : EIATTR_CBANK_PARAM_SIZE
	.align		4
.L_47:
        /*006c*/ 	.byte	0x03, 0x19
        /*006e*/ 	.short	0x0018


	//----- nvinfo : EIATTR_PARAM_CBANK
	.align		4
        /*0070*/ 	.byte	0x04, 0x0a
        /*0072*/ 	.short	(.L_49 - .L_48)
	.align		4
.L_48:
        /*0074*/ 	.word	index@(.nv.constant0._Z13cal_phase_twoILi32EEvjjmPi)
        /*0078*/ 	.short	0x0380
        /*007a*/ 	.short	0x0018


	//----- nvinfo : EIATTR_SW_WAR
	.align		4
.L_49:
        /*007c*/ 	.byte	0x04, 0x36
        /*007e*/ 	.short	(.L_51 - .L_50)
.L_50:
        /*0080*/ 	.word	0x00000008
.L_51:


//--------------------- .nv.info._Z13cal_phase_oneILi32EEvjjmPi --------------------------
	.section	.nv.info._Z13cal_phase_oneILi32EEvjjmPi,"",@"SHT_CUDA_INFO"
	.sectionflags	@""
	.align	4


	//----- nvinfo : EIATTR_CUDA_API_VERSION
	.align		4
        /*0000*/ 	.byte	0x04, 0x37
        /*0002*/ 	.short	(.L_53 - .L_52)
.L_52:
        /*0004*/ 	.word	0x00000082


	//----- nvinfo : EIATTR_KPARAM_INFO
	.align		4
.L_53:
        /*0008*/ 	.byte	0x04, 0x17
        /*000a*/ 	.short	(.L_55 - .L_54)
.L_54:
        /*000c*/ 	.word	0x00000000
        /*0010*/ 	.short	0x0003
        /*0012*/ 	.short	0x0010
        /*0014*/ 	.byte	0x00, 0xf5, 0x21, 0x00


	//----- nvinfo : EIATTR_KPARAM_INFO
	.align		4
.L_55:
        /*0018*/ 	.byte	0x04, 0x17
        /*001a*/ 	.short	(.L_57 - .L_56)
.L_56:
        /*001c*/ 	.word	0x00000000
        /*0020*/ 	.short	0x0002
        /*0022*/ 	.short	0x0008
        /*0024*/ 	.byte	0x00, 0xf0, 0x21, 0x00


	//----- nvinfo : EIATTR_KPARAM_INFO
	.align		4
.L_57:
        /*0028*/ 	.byte	0x04, 0x17
        /*002a*/ 	.short	(.L_59 - .L_58)
.L_58:
        /*002c*/ 	.word	0x00000000
        /*0030*/ 	.short	0x0001
        /*0032*/ 	.short	0x0004
        /*0034*/ 	.byte	0x00, 0xf0, 0x11, 0x00


	//----- nvinfo : EIATTR_KPARAM_INFO
	.align		4
.L_59:
        /*0038*/ 	.byte	0x04, 0x17
        /*003a*/ 	.short	(.L_61 - .L_60)
.L_60:
        /*003c*/ 	.word	0x00000000
        /*0040*/ 	.short	0x0000
        /*0042*/ 	.short	0x0000
        /*0044*/ 	.byte	0x00, 0xf0, 0x11, 0x00


	//----- nvinfo : EIATTR_SPARSE_MMA_MASK
	.align		4
.L_61:
        /*0048*/ 	.byte	0x03, 0x50
        /*004a*/ 	.short	0x0000


	//----- nvinfo : EIATTR_MAXREG_COUNT
	.align		4
        /*004c*/ 	.byte	0x03, 0x1b
        /*004e*/ 	.short	0x00ff


	//----- nvinfo : EIATTR_NUM_BARRIERS
	.align		4
        /*0050*/ 	.byte	0x02, 0x4c
        /*0052*/ 	.byte	0x01
	.zero		1


	//----- nvinfo : EIATTR_MERCURY_ISA_VERSION
	.align		4
        /*0054*/ 	.byte	0x03, 0x5f
        /*0056*/ 	.short	0x0101


	//----- nvinfo : EIATTR_VRC_CTA_INIT_COUNT
	.align		4
        /*0058*/ 	.byte	0x02, 0x4a
	.zero		1
	.zero		1


	//----- nvinfo : EIATTR_EXIT_INSTR_OFFSETS
	.align		4
        /*005c*/ 	.byte	0x04, 0x1c
        /*005e*/ 	.short	(.L_63 - .L_62)


	//   ....[0]....
.L_62:
        /*0060*/ 	.word	0x00001190


	//   ....[1]....
        /*0064*/ 	.word	0x000011c0


	//----- nvinfo : EIATTR_CBANK_PARAM_SIZE
	.align		4
.L_63:
        /*0068*/ 	.byte	0x03, 0x19
        /*006a*/ 	.short	0x0018


	//----- nvinfo : EIATTR_PARAM_CBANK
	.align		4
        /*006c*/ 	.byte	0x04, 0x0a
        /*006e*/ 	.short	(.L_65 - .L_64)
	.align		4
.L_64:
        /*0070*/ 	.word	index@(.nv.constant0._Z13cal_phase_oneILi32EEvjjmPi)
        /*0074*/ 	.short	0x0380
        /*0076*/ 	.short	0x0018


	//----- nvinfo : EIATTR_SW_WAR
	.align		4
.L_65:
        /*0078*/ 	.byte	0x04, 0x36
        /*007a*/ 	.short	(.L_67 - .L_66)
.L_66:
        /*007c*/ 	.word	0x00000008
.L_67:


//--------------------- .nv.callgraph             --------------------------
	.section	.nv.callgraph,"",@"SHT_CUDA_CALLGRAPH"
	.align	4
	.sectionentsize	8
	.align		4
        /*0000*/ 	.word	0x00000000
	.align		4
        /*0004*/ 	.word	0xffffffff
	.align		4
        /*0008*/ 	.word	0x00000000
	.align		4
        /*000c*/ 	.word	0xfffffffe
	.align		4
        /*0010*/ 	.word	0x00000000
	.align		4
        /*0014*/ 	.word	0xfffffffd
	.align		4
        /*0018*/ 	.word	0x00000000
	.align		4
        /*001c*/ 	.word	0xfffffffc


//--------------------- .text._Z15cal_phase_threeILi16ELi2EEvjjmPi --------------------------
	.section	.text._Z15cal_phase_threeILi16ELi2EEvjjmPi,"ax",@progbits
	.align	128
        .global         _Z15cal_phase_threeILi16ELi2EEvjjmPi
        .type           _Z15cal_phase_threeILi16ELi2EEvjjmPi,@function
        .size           _Z15cal_phase_threeILi16ELi2EEvjjmPi,(.L_x_11 - _Z15cal_phase_threeILi16ELi2EEvjjmPi)
        .other          _Z15cal_phase_threeILi16ELi2EEvjjmPi,@"STO_CUDA_ENTRY STV_DEFAULT"
_Z15cal_phase_threeILi16ELi2EEvjjmPi:
.text._Z15cal_phase_threeILi16ELi2EEvjjmPi:
[----:B------:R-:W-:Y:S08]  /*0000*/  LDC R1, c[0x0][0x37c] ;  /* 0x0000df00ff017b82 */ /* 0x000ff00000000800 */
[----:B------:R-:W0:Y:S08]  /*0010*/  S2UR UR6, SR_CTAID.Y ;  /* 0x00000000000679c3 */ /* 0x000e300000002600 */
[----:B------:R-:W0:Y:S08]  /*0020*/  LDC R8, c[0x0][0x380] ;  /* 0x0000e000ff087b82 */ /* 0x000e300000000800 */
[----:B------:R-:W1:Y:S01]  /*0030*/  S2UR UR4, SR_CTAID.X ;  /* 0x00000000000479c3 */ /* 0x000e620000002500 */
[----:B0-----:R-:W-:-:S04]  /*0040*/  ISETP.NE.AND P0, PT, R8, UR6, PT ;  /* 0x0000000608007c0c */ /* 0x001fc8000bf05270 */
[----:B-1----:R-:W-:-:S13]  /*0050*/  ISETP.EQ.OR P0, PT, R8, UR4, !P0 ;  /* 0x0000000408007c0c */ /* 0x002fda000c702670 */
[----:B------:R-:W-:Y:S05]  /*0060*/  @P0 EXIT ;  /* 0x000000000000094d */ /* 0x000fea0003800000 */
[----:B------:R-:W0:Y:S01]  /*0070*/  S2R R0, SR_TID.Y ;  /* 0x0000000000007919 */ /* 0x000e220000002200 */
[----:B------:R-:W1:Y:S01]  /*0080*/  LDC R6, c[0x0][0x364] ;  /* 0x0000d900ff067b82 */ /* 0x000e620000000800 */
[----:B------:R-:W2:Y:S01]  /*0090*/  LDCU UR10, c[0x0][0x384] ;  /* 0x00007080ff0a77ac */ /* 0x000ea20008000800 */
[----:B------:R-:W3:Y:S01]  /*00a0*/  S2R R9, SR_TID.X ;  /* 0x0000000000097919 */ /* 0x000ee20000002100 */
[----:B------:R-:W4:Y:S05]  /*00b0*/  LDCU UR7, c[0x0][0x388] ;  /* 0x00007100ff0777ac */ /* 0x000f2a0008000800 */
[----:B------:R-:W5:Y:S01]  /*00c0*/  LDC R3, c[0x0][0x360] ;  /* 0x0000d800ff037b82 */ /* 0x000f620000000800 */
[----:B------:R-:W2:Y:S07]  /*00d0*/  LDCU.64 UR8, c[0x0][0x358] ;  /* 0x00006b00ff0877ac */ /* 0x000eae0008000a00 */
[----:B------:R-:W2:Y:S01]  /*00e0*/  LDC.64 R4, c[0x0][0x390] ;  /* 0x0000e400ff047b82 */ /* 0x000ea20000000a00 */
[----:B0-----:R-:W-:-:S02]  /*00f0*/  IMAD.SHL.U32 R13, R0, 0x2, RZ ;  /* 0x00000002000d7824 */ /* 0x001fc400078e00ff */
[----:B-----5:R-:W-:Y:S02]  /*0100*/  IMAD R3, R3, UR4, RZ ;  /* 0x0000000403037c24 */ /* 0x020fe4000f8e02ff */
[----:B---3--:R-:W-:Y:S02]  /*0110*/  IMAD.SHL.U32 R2, R9, 0x2, RZ ;  /* 0x0000000209027824 */ /* 0x008fe400078e00ff */
[----:B------:R-:W-:Y:S02]  /*0120*/  IMAD R15, R8, 0x20, R13 ;  /* 0x00000020080f7824 */ /* 0x000fe400078e020d */
[----:B------:R-:W-:-:S04]  /*0130*/  IMAD R12, R3, 0x2, R2 ;  /* 0x00000002030c7824 */ /* 0x000fc800078e0202 */
[----:B----4-:R-:W-:Y:S01]  /*0140*/  IMAD R7, R15, UR7, R12 ;  /* 0x000000070f077c24 */ /* 0x010fe2000f8e020c */
[----:B------:R-:W-:-:S03]  /*0150*/  VIMNMX.U32 R3, PT, PT, R12, R15, !PT ;  /* 0x0000000f0c037248 */ /* 0x000fc60007fe0000 */
[----:B--2---:R-:W-:Y:S01]  /*0160*/  IMAD.WIDE R10, R7, 0x4, R4 ;  /* 0x00000004070a7825 */ /* 0x004fe200078e0204 */
[----:B------:R-:W-:-:S13]  /*0170*/  ISETP.GE.U32.AND P4, PT, R3, UR10, PT ;  /* 0x0000000a03007c0c */ /* 0x000fda000bf86070 */
[----:B------:R-:W2:Y:S01]  /*0180*/  @!P4 LDG.E R17, desc[UR8][R10.64] ;  /* 0x000000080a11c981 */ /* 0x000ea2000c1e1900 */
[----:B------:R-:W0:Y:S01]  /*0190*/  S2UR UR5, SR_CgaCtaId ;  /* 0x00000000000579c3 */ /* 0x000e220000008800 */
[----:B-1----:R-:W-:Y:S01]  /*01a0*/  IMAD R6, R6, UR6, RZ ;  /* 0x0000000606067c24 */ /* 0x002fe2000f8e02ff */
[----:B------:R-:W-:Y:S01]  /*01b0*/  UMOV UR4, 0x400 ;  /* 0x0000040000047882 */ /* 0x000fe20000000000 */
[----:B------:R-:W-:Y:S02]  /*01c0*/  VIADD R14, R12, 0x1 ;  /* 0x000000010c0e7836 */ /* 0x000fe40000000000 */
[----:B------:R-:W-:Y:S02]  /*01d0*/  IMAD R8, R8, 0x20, R2 ;  /* 0x0000002008087824 */ /* 0x000fe400078e0202 */
[----:B------:R-:W-:Y:S01]  /*01e0*/  IMAD R13, R6, 0x2, R13 ;  /* 0x00000002060d7824 */ /* 0x000fe200078e020d */
[C---:B------:R-:W-:Y:S01]  /*01f0*/  VIMNMX.U32 R3, PT, PT, R15.reuse, R14, !PT ;  /* 0x0000000e0f037248 */ /* 0x040fe20007fe0000 */
[----:B------:R-:W-:-:S02]  /*0200*/  VIADD R23, R15, 0x1 ;  /* 0x000000010f177836 */ /* 0x000fc40000000000 */
[C---:B------:R-:W-:Y:S01]  /*0210*/  VIADD R15, R13.reuse, 0x1 ;  /* 0x000000010d0f7836 */ /* 0x040fe20000000000 */
[----:B------:R-:W-:Y:S01]  /*0220*/  VIMNMX.U32 R2, PT, PT, R13, R8, !PT ;  /* 0x000000080d027248 */ /* 0x000fe20007fe0000 */
[----:B------:R-:W-:Y:S01]  /*0230*/  VIADD R6, R8, 0x1 ;  /* 0x0000000108067836 */ /* 0x000fe20000000000 */
[----:B------:R-:W-:Y:S01]  /*0240*/  ISETP.GE.U32.AND P6, PT, R3, UR10, PT ;  /* 0x0000000a03007c0c */ /* 0x000fe2000bfc6070 */
[----:B------:R-:W-:Y:S01]  /*0250*/  IMAD R21, R13, UR7, R8 ;  /* 0x000000070d157c24 */ /* 0x000fe2000f8e0208 */
[----:B------:R-:W-:Y:S02]  /*0260*/  ISETP.GE.U32.AND P5, PT, R2, UR10, PT ;  /* 0x0000000a02007c0c */ /* 0x000fe4000bfa6070 */
[----:B------:R-:W-:Y:S01]  /*0270*/  VIMNMX.U32 R8, PT, PT, R8, R15, !PT ;  /* 0x0000000f08087248 */ /* 0x000fe20007fe0000 */
[----:B------:R-:W-:Y:S01]  /*0280*/  IMAD.WIDE R2, R21, 0x4, R4 ;  /* 0x0000000415027825 */ /* 0x000fe200078e0204 */
[----:B------:R-:W-:Y:S01]  /*0290*/  VIMNMX.U32 R16, PT, PT, R13, R6, !PT ;  /* 0x000000060d107248 */ /* 0x000fe20007fe0000 */
[----:B0-----:R-:W-:Y:S01]  /*02a0*/  ULEA UR6, UR5, UR4, 0x18 ;  /* 0x0000000405067291 */ /* 0x001fe2000f8ec0ff */
[----:B------:R-:W-:-:S02]  /*02b0*/  ISETP.GE.U32.AND P2, PT, R8, UR10, PT ;  /* 0x0000000a08007c0c */ /* 0x000fc4000bf46070 */
[----:B------:R-:W-:Y:S01]  /*02c0*/  ISETP.GE.U32.AND P0, PT, R16, UR10, PT ;  /* 0x0000000a10007c0c */ /* 0x000fe2000bf06070 */
[----:B------:R-:W-:Y:S01]  /*02d0*/  @P4 IMAD.MOV.U32 R25, RZ, RZ, 0xf4240 ;  /* 0x000f4240ff194424 */ /* 0x000fe200078e00ff */
[----:B------:R-:W-:-:S03]  /*02e0*/  VIMNMX.U32 R18, PT, PT, R12, R23, !PT ;  /* 0x000000170c127248 */ /* 0x000fc60007fe0000 */
[----:B------:R-:W3:Y:S01]  /*02f0*/  @!P5 LDG.E R16, desc[UR8][R2.64] ;  /* 0x000000080210d981 */ /* 0x000ee2000c1e1900 */
[----:B------:R-:W-:Y:S02]  /*0300*/  LEA R8, R0, UR6, 0x8 ;  /* 0x0000000600087c11 */ /* 0x000fe4000f8e40ff */
[----:B------:R-:W-:Y:S01]  /*0310*/  ISETP.GE.U32.AND P1, PT, R18, UR10, PT ;  /* 0x0000000a12007c0c */ /* 0x000fe2000bf26070 */
[----:B------:R-:W-:Y:S01]  /*0320*/  VIADD R7, R7, UR7 ;  /* 0x0000000707077c36 */ /* 0x000fe20008000000 */
[----:B------:R-:W-:Y:S01]  /*0330*/  VIMNMX.U32 R6, PT, PT, R6, R15, !PT ;  /* 0x0000000f06067248 */ /* 0x000fe20007fe0000 */
[----:B------:R-:W-:Y:S01]  /*0340*/  IMAD R8, R9, 0x8, R8 ;  /* 0x0000000809087824 */ /* 0x000fe200078e0208 */
[----:B------:R-:W-:Y:S01]  /*0350*/  VIMNMX.U32 R23, PT, PT, R14, R23, !PT ;  /* 0x000000170e177248 */ /* 0x000fe20007fe0000 */
[----:B------:R-:W-:Y:S01]  /*0360*/  VIADD R21, R21, UR7 ;  /* 0x0000000715157c36 */ /* 0x000fe20008000000 */
[----:B------:R-:W-:Y:S01]  /*0370*/  ISETP.GE.U32.AND P3, PT, R6, UR10, PT ;  /* 0x0000000a06007c0c */ /* 0x000fe2000bf66070 */
[----:B------:R0:W4:Y:S01]  /*0380*/  @!P6 LDG.E R19, desc[UR8][R10.64+0x4] ;  /* 0x000004080a13e981 */ /* 0x000122000c1e1900 */
[----:B------:R-:W-:-:S03]  /*0390*/  IMAD.WIDE R6, R7, 0x4, R4 ;  /* 0x0000000407067825 */ /* 0x000fc600078e0204 */
[----:B------:R1:W5:Y:S01]  /*03a0*/  @!P0 LDG.E R18, desc[UR8][R2.64+0x4] ;  /* 0x0000040802128981 */ /* 0x000362000c1e1900 */
[----:B0-----:R-:W-:-:S05]  /*03b0*/  IMAD.WIDE R10, R21, 0x4, R4 ;  /* 0x00000004150a7825 */ /* 0x001fca00078e0204 */
[----:B------:R-:W5:Y:S04]  /*03c0*/  @!P2 LDG.E R20, desc[UR8][R10.64] ;  /* 0x000000080a14a981 */ /* 0x000f68000c1e1900 */
[----:B------:R-:W5:Y:S04]  /*03d0*/  @!P3 LDG.E R3, desc[UR8][R10.64+0x4] ;  /* 0x000004080a03b981 */ /* 0x000f68000c1e1900 */
[----:B--2---:R0:W-:Y:S04]  /*03e0*/  @!P4 STS [R8], R17 ;  /* 0x000000110800c388 */ /* 0x0041e80000000800 */
[----:B------:R2:W-:Y:S01]  /*03f0*/  @P4 STS [R8], R25 ;  /* 0x0000001908004388 */ /* 0x0005e20000000800 */
[----:B------:R-:W-:-:S03]  /*0400*/  ISETP.GE.U32.AND P4, PT, R23, UR10, PT ;  /* 0x0000000a17007c0c */ /* 0x000fc6000bf86070 */
[----:B------:R-:W5:Y:S10]  /*0410*/  @!P1 LDG.E R23, desc[UR8][R6.64] ;  /* 0x0000000806179981 */ /* 0x000f74000c1e1900 */
[----:B------:R3:W5:Y:S01]  /*0420*/  @!P4 LDG.E R21, desc[UR8][R6.64+0x4] ;  /* 0x000004080615c981 */ /* 0x000762000c1e1900 */
[----:B------:R-:W-:-:S04]  /*0430*/  UIADD3 UR4, UPT, UPT, UR4, 0x1000, URZ ;  /* 0x0000100004047890 */ /* 0x000fc8000fffe0ff */
[----:B------:R-:W-:-:S06]  /*0440*/  ULEA UR4, UR5, UR4, 0x18 ;  /* 0x0000000405047291 */ /* 0x000fcc000f8ec0ff */
[----:B------:R-:W-:Y:S01]  /*0450*/  LEA R0, R0, UR4, 0x8 ;  /* 0x0000000400007c11 */ /* 0x000fe2000f8e40ff */
[----:B------:R-:W-:Y:S01]  /*0460*/  @P5 IMAD.MOV.U32 R22, RZ, RZ, 0xf4240 ;  /* 0x000f4240ff165424 */ /* 0x000fe200078e00ff */
[----:B-1----:R-:W-:-:S03]  /*0470*/  VIMNMX.U32 R2, PT, PT, R13, R12, !PT ;  /* 0x0000000c0d027248 */ /* 0x002fc60007fe0000 */
[----:B0-----:R-:W-:Y:S02]  /*0480*/  IMAD R17, R9, 0x8, R0 ;  /* 0x0000000809117824 */ /* 0x001fe400078e0200 */
[----:B--2---:R-:W-:-:S03]  /*0490*/  @P6 IMAD.MOV.U32 R25, RZ, RZ, 0xf4240 ;  /* 0x000f4240ff196424 */ /* 0x004fc600078e00ff */
[----:B---3--:R-:W-:Y:S04]  /*04a0*/  @!P5 STS [R17], R16 ;  /* 0x000000101100d388 */ /* 0x008fe80000000800 */
[----:B------:R-:W-:Y:S01]  /*04b0*/  @P5 STS [R17], R22 ;  /* 0x0000001611005388 */ /* 0x000fe20000000800 */
[----:B------:R-:W-:Y:S01]  /*04c0*/  ISETP.GE.U32.AND P5, PT, R2, UR10, PT ;  /* 0x0000000a02007c0c */ /* 0x000fe2000bfa6070 */
[----:B------:R-:W-:Y:S02]  /*04d0*/  @P0 IMAD.MOV.U32 R2, RZ, RZ, 0xf4240 ;  /* 0x000f4240ff020424 */ /* 0x000fe400078e00ff */
[C---:B------:R-:W-:Y:S01]  /*04e0*/  IMAD R7, R13.reuse, UR7, R12 ;  /* 0x000000070d077c24 */ /* 0x040fe2000f8e020c */
[----:B------:R-:W-:Y:S01]  /*04f0*/  @P6 STS [R8+0x4], R25 ;  /* 0x0000041908006388 */ /* 0x000fe20000000800 */
[----:B------:R-:W-:Y:S01]  /*0500*/  VIMNMX.U32 R13, PT, PT, R13, R14, !PT ;  /* 0x0000000e0d0d7248 */ /* 0x000fe20007fe0000 */
[----:B------:R-:W-:-:S02]  /*0510*/  @P1 IMAD.MOV.U32 R27, RZ, RZ, 0xf4240 ;  /* 0x000f4240ff1b1424 */ /* 0x000fc400078e00ff */
[----:B----4-:R-:W-:Y:S01]  /*0520*/  @!P6 STS [R8+0x4], R19 ;  /* 0x000004130800e388 */ /* 0x010fe20000000800 */
[----:B------:R-:W-:-:S03]  /*0530*/  @P2 IMAD.MOV.U32 R10, RZ, RZ, 0xf4240 ;  /* 0x000f4240ff0a2424 */ /* 0x000fc600078e00ff */
[----:B------:R0:W-:Y:S01]  /*0540*/  @P0 STS [R17+0x4], R2 ;  /* 0x0000040211000388 */ /* 0x0001e20000000800 */
[----:B------:R-:W-:-:S03]  /*0550*/  VIMNMX.U32 R6, PT, PT, R12, R15, !PT ;  /* 0x0000000f0c067248 */ /* 0x000fc60007fe0000 */
[----:B-----5:R1:W-:Y:S01]  /*0560*/  @!P0 STS [R17+0x4], R18 ;  /* 0x0000041211008388 */ /* 0x0203e20000000800 */
[----:B------:R-:W-:Y:S01]  /*0570*/  ISETP.GE.U32.AND P0, PT, R13, UR10, PT ;  /* 0x0000000a0d007c0c */ /* 0x000fe2000bf06070 */
[----:B------:R-:W-:Y:S02]  /*0580*/  @P4 IMAD.MOV.U32 R13, RZ, RZ, 0xf4240 ;  /* 0x000f4240ff0d4424 */ /* 0x000fe400078e00ff */
[----:B------:R1:W-:Y:S01]  /*0590*/  @P1 STS [R8+0x80], R27 ;  /* 0x0000801b08001388 */ /* 0x0003e20000000800 */
[----:B------:R-:W-:Y:S01]  /*05a0*/  @P3 IMAD.MOV.U32 R12, RZ, RZ, 0xf4240 ;  /* 0x000f4240ff0c3424 */ /* 0x000fe200078e00ff */
[----:B------:R-:W-:Y:S01]  /*05b0*/  VIMNMX.U32 R14, PT, PT, R14, R15, !PT ;  /* 0x0000000f0e0e7248 */ /* 0x000fe20007fe0000 */
[----:B------:R-:W-:Y:S01]  /*05c0*/  VIADD R11, R7, UR7 ;  /* 0x00000007070b7c36 */ /* 0x000fe20008000000 */
[----:B0-----:R-:W-:Y:S01]  /*05d0*/  LEA R2, R9, UR6, 0x3 ;  /* 0x0000000609027c11 */ /* 0x001fe2000f8e18ff */
[----:B------:R-:W-:Y:S01]  /*05e0*/  BSSY.RECONVERGENT B0, `(.L_x_0) ;  /* 0x0000058000007945 */ /* 0x000fe20003800200 */
[----:B------:R-:W-:Y:S01]  /*05f0*/  ISETP.GE.U32.AND P6, PT, R6, UR10, PT ;  /* 0x0000000a06007c0c */ /* 0x000fe2000bfc6070 */
[----:B------:R-:W-:-:S04]  /*0600*/  IMAD.WIDE R6, R7, 0x4, R4 ;  /* 0x0000000407067825 */ /* 0x000fc800078e0204 */
[----:B------:R-:W-:Y:S01]  /*0610*/  IMAD.WIDE R4, R11, 0x4, R4 ;  /* 0x000000040b047825 */ /* 0x000fe200078e0204 */
[----:B------:R1:W-:Y:S04]  /*0620*/  @!P1 STS [R8+0x80], R23 ;  /* 0x0000801708009388 */ /* 0x0003e80000000800 */
[----:B------:R1:W-:Y:S04]  /*0630*/  @P2 STS [R17+0x80], R10 ;  /* 0x0000800a11002388 */ /* 0x0003e80000000800 */
[----:B------:R1:W-:Y:S04]  /*0640*/  @!P2 STS [R17+0x80], R20 ;  /* 0x000080141100a388 */ /* 0x0003e80000000800 */
[----:B------:R1:W-:Y:S04]  /*0650*/  @P4 STS [R8+0x84], R13 ;  /* 0x0000840d08004388 */ /* 0x0003e80000000800 */
[----:B------:R1:W-:Y:S04]  /*0660*/  @!P4 STS [R8+0x84], R21 ;  /* 0x000084150800c388 */ /* 0x0003e80000000800 */
[----:B------:R1:W-:Y:S04]  /*0670*/  @P3 STS [R17+0x84], R12 ;  /* 0x0000840c11003388 */ /* 0x0003e80000000800 */
[----:B------:R1:W-:Y:S01]  /*0680*/  @!P3 STS [R17+0x84], R3 ;  /* 0x000084031100b388 */ /* 0x0003e20000000800 */
[----:B------:R-:W-:Y:S01]  /*0690*/  BAR.SYNC.DEFER_BLOCKING 0x0 ;  /* 0x0000000000007b1d */ /* 0x000fe20000010000 */
[----:B------:R-:W-:-:S05]  /*06a0*/  ISETP.GE.U32.AND P1, PT, R14, UR10, PT ;  /* 0x0000000a0e007c0c */ /* 0x000fca000bf26070 */
[----:B------:R-:W-:Y:S08]  /*06b0*/  @P5 BRA `(.L_x_1) ;  /* 0x0000000400285947 */ /* 0x000ff00003800000 */
[----:B-1----:R-:W2:Y:S04]  /*06c0*/  LDG.E R17, desc[UR8][R6.64] ;  /* 0x0000000806117981 */ /* 0x002ea8000c1e1900 */
[----:B------:R-:W-:Y:S04]  /*06d0*/  LDS R16, [R2] ;  /* 0x0000000002107984 */ /* 0x000fe80000000800 */
[----:B------:R-:W2:Y:S04]  /*06e0*/  LDS.128 R8, [R0] ;  /* 0x0000000000087984 */ /* 0x000ea80000000c00 */
[----:B------:R-:W0:Y:S04]  /*06f0*/  LDS R18, [R2+0x80] ;  /* 0x0000800002127984 */ /* 0x000e280000000800 */
[----:B------:R-:W1:Y:S04]  /*0700*/  LDS R21, [R2+0x100] ;  /* 0x0001000002157984 */ /* 0x000e680000000800 */
[----:B------:R-:W3:Y:S04]  /*0710*/  LDS R24, [R2+0x180] ;  /* 0x0001800002187984 */ /* 0x000ee80000000800 */
[----:B------:R-:W-:Y:S04]  /*0720*/  LDS R25, [R2+0x200] ;  /* 0x0002000002197984 */ /* 0x000fe80000000800 */
[----:B------:R-:W4:Y:S04]  /*0730*/  LDS.128 R12, [R0+0x10] ;  /* 0x00001000000c7984 */ /* 0x000f280000000c00 */
[----:B------:R-:W5:Y:S04]  /*0740*/  LDS R22, [R2+0x280] ;  /* 0x0002800002167984 */ /* 0x000f680000000800 */
[----:B------:R-:W5:Y:S04]  /*0750*/  LDS R3, [R2+0x300] ;  /* 0x0003000002037984 */ /* 0x000f680000000800 */
[----:B------:R-:W5:Y:S04]  /*0760*/  LDS R20, [R2+0x380] ;  /* 0x0003800002147984 */ /* 0x000f680000000800 */
[----:B------:R-:W-:Y:S04]  /*0770*/  LDS R23, [R2+0x400] ;  /* 0x0004000002177984 */ /* 0x000fe80000000800 */
[----:B------:R-:W-:Y:S01]  /*0780*/  LDS R26, [R2+0x480] ;  /* 0x00048000021a7984 */ /* 0x000fe20000000800 */
[----:B--2---:R-:W-:-:S04]  /*0790*/  VIADDMNMX R8, R16, R8, R17, PT ;  /* 0x0000000810087246 */ /* 0x004fc80003800111 */
[----:B0-----:R-:W-:Y:S02]  /*07a0*/  VIADDMNMX R8, R18, R9, R8, PT ;  /* 0x0000000912087246 */ /* 0x001fe40003800108 */
[----:B------:R-:W0:Y:S02]  /*07b0*/  LDS.128 R16, [R0+0x20] ;  /* 0x0000200000107984 */ /* 0x000e240000000c00 */
[----:B-1----:R-:W-:Y:S02]  /*07c0*/  VIADDMNMX R8, R21, R10, R8, PT ;  /* 0x0000000a15087246 */ /* 0x002fe40003800108 */
[----:B------:R-:W1:Y:S02]  /*07d0*/  LDS R21, [R2+0x500] ;  /* 0x0005000002157984 */ /* 0x000e640000000800 */
[----:B---3--:R-:W-:Y:S02]  /*07e0*/  VIADDMNMX R8, R24, R11, R8, PT ;  /* 0x0000000b18087246 */ /* 0x008fe40003800108 */
[----:B------:R-:W2:Y:S02]  /*07f0*/  LDS R24, [R2+0x580] ;  /* 0x0005800002187984 */ /* 0x000ea40000000800 */
[----:B----4-:R-:W-:-:S02]  /*0800*/  VIADDMNMX R8, R25, R12, R8, PT ;  /* 0x0000000c19087246 */ /* 0x010fc40003800108 */
[----:B------:R-:W-:Y:S02]  /*0810*/  LDS R25, [R2+0x600] ;  /* 0x0006000002197984 */ /* 0x000fe40000000800 */
[----:B-----5:R-:W-:Y:S02]  /*0820*/  VIADDMNMX R13, R22, R13, R8, PT ;  /* 0x0000000d160d7246 */ /* 0x020fe40003800108 */
[----:B------:R-:W3:Y:S02]  /*0830*/  LDS.128 R8, [R0+0x30] ;  /* 0x0000300000087984 */ /* 0x000ee40000000c00 */
[----:B------:R-:W-:Y:S02]  /*0840*/  VIADDMNMX R13, R3, R14, R13, PT ;  /* 0x0000000e030d7246 */ /* 0x000fe4000380010d */
[----:B------:R-:W4:Y:S02]  /*0850*/  LDS R22, [R2+0x680] ;  /* 0x0006800002167984 */ /* 0x000f240000000800 */
[----:B------:R-:W-:-:S02]  /*0860*/  VIADDMNMX R13, R20, R15, R13, PT ;  /* 0x0000000f140d7246 */ /* 0x000fc4000380010d */
[----:B------:R-:W5:Y:S04]  /*0870*/  LDS R3, [R2+0x700] ;  /* 0x0007000002037984 */ /* 0x000f680000000800 */
[----:B------:R-:W5:Y:S01]  /*0880*/  LDS R20, [R2+0x780] ;  /* 0x0007800002147984 */ /* 0x000f620000000800 */
[----:B0-----:R-:W-:-:S03]  /*0890*/  VIADDMNMX R13, R23, R16, R13, PT ;  /* 0x00000010170d7246 */ /* 0x001fc6000380010d */
[----:B------:R-:W-:Y:S01]  /*08a0*/  LDS R23, [R2+0x800] ;  /* 0x0008000002177984 */ /* 0x000fe20000000800 */
[----:B------:R-:W-:-:S03]  /*08b0*/  VIADDMNMX R17, R26, R17, R13, PT ;  /* 0x000000111a117246 */ /* 0x000fc6000380010d */
[----:B------:R-:W0:Y:S01]  /*08c0*/  LDS.128 R12, [R0+0x40] ;  /* 0x00004000000c7984 */ /* 0x000e220000000c00 */
[----:B-1----:R-:W-:-:S03]  /*08d0*/  VIADDMNMX R17, R21, R18, R17, PT ;  /* 0x0000001215117246 */ /* 0x002fc60003800111 */
[----:B------:R-:W1:Y:S01]  /*08e0*/  LDS R26, [R2+0x880] ;  /* 0x00088000021a7984 */ /* 0x000e620000000800 */
[----:B--2---:R-:W-:-:S03]  /*08f0*/  VIADDMNMX R17, R24, R19, R17, PT ;  /* 0x0000001318117246 */ /* 0x004fc60003800111 */
[----:B------:R-:W2:Y:S01]  /*0900*/  LDS R21, [R2+0x900] ;  /* 0x0009000002157984 */ /* 0x000ea20000000800 */
[----:B---3--:R-:W-:-:S03]  /*0910*/  VIADDMNMX R8, R25, R8, R17, PT ;  /* 0x0000000819087246 */ /* 0x008fc60003800111 */
[----:B------:R-:W3:Y:S01]  /*0920*/  LDS R24, [R2+0x980] ;  /* 0x0009800002187984 */ /* 0x000ee20000000800 */
[----:B----4-:R-:W-:-:S03]  /*0930*/  VIADDMNMX R8, R22, R9, R8, PT ;  /* 0x0000000916087246 */ /* 0x010fc60003800108 */
[----:B------:R-:W-:Y:S01]  /*0940*/  LDS R25, [R2+0xa00] ;  /* 0x000a000002197984 */ /* 0x000fe20000000800 */
[----:B-----5:R-:W-:-:S03]  /*0950*/  VIADDMNMX R8, R3, R10, R8, PT ;  /* 0x0000000a03087246 */ /* 0x020fc60003800108 */
[----:B------:R-:W4:Y:S01]  /*0960*/  LDS.128 R16, [R0+0x50] ;  /* 0x0000500000107984 */ /* 0x000f220000000c00 */
[----:B------:R-:W-:-:S03]  /*0970*/  VIADDMNMX R8, R20, R11, R8, PT ;  /* 0x0000000b14087246 */ /* 0x000fc60003800108 */
[----:B------:R-:W5:Y:S04]  /*0980*/  LDS R22, [R2+0xa80] ;  /* 0x000a800002167984 */ /* 0x000f680000000800 */
[----:B------:R-:W5:Y:S04]  /*0990*/  LDS R3, [R2+0xb00] ;  /* 0x000b000002037984 */ /* 0x000f680000000800 */
[----:B------:R-:W5:Y:S01]  /*09a0*/  LDS R20, [R2+0xb80] ;  /* 0x000b800002147984 */ /* 0x000f620000000800 */
[----:B0-----:R-:W-:-:S03]  /*09b0*/  VIADDMNMX R8, R23, R12, R8, PT ;  /* 0x0000000c17087246 */ /* 0x001fc60003800108 */
[----:B------:R-:W-:Y:S01]  /*09c0*/  LDS R23, [R2+0xc00] ;  /* 0x000c000002177984 */ /* 0x000fe20000000800 */
[----:B-1----:R-:W-:-:S03]  /*09d0*/  VIADDMNMX R13, R26, R13, R8, PT ;  /* 0x0000000d1a0d7246 */ /* 0x002fc60003800108 */
[----:B------:R-:W0:Y:S01]  /*09e0*/  LDS.128 R8, [R0+0x60] ;  /* 0x0000600000087984 */ /* 0x000e220000000c00 */
[----:B--2---:R-:W-:-:S03]  /*09f0*/  VIADDMNMX R13, R21, R14, R13, PT ;  /* 0x0000000e150d7246 */ /* 0x004fc6000380010d */
[----:B------:R-:W1:Y:S01]  /*0a00*/  LDS R26, [R2+0xc80] ;  /* 0x000c8000021a7984 */ /* 0x000e620000000800 */
[----:B---3--:R-:W-:-:S03]  /*0a10*/  VIADDMNMX R13, R24, R15, R13, PT ;  /* 0x0000000f180d7246 */ /* 0x008fc6000380010d */
[----:B------:R-:W2:Y:S01]  /*0a20*/  LDS R21, [R2+0xd00] ;  /* 0x000d000002157984 */ /* 0x000ea20000000800 */
[----:B----4-:R-:W-:-:S03]  /*0a30*/  VIADDMNMX R13, R25, R16, R13, PT ;  /* 0x00000010190d7246 */ /* 0x010fc6000380010d */
[----:B------:R-:W3:Y:S01]  /*0a40*/  LDS R16, [R2+0xd80] ;  /* 0x000d800002107984 */ /* 0x000ee20000000800 */
[----:B-----5:R-:W-:-:S03]  /*0a50*/  VIADDMNMX R24, R22, R17, R13, PT ;  /* 0x0000001116187246 */ /* 0x020fc6000380010d */
[----:B------:R-:W-:Y:S01]  /*0a60*/  LDS R17, [R2+0xe00] ;  /* 0x000e000002117984 */ /* 0x000fe20000000800 */
[----:B------:R-:W-:-:S03]  /*0a70*/  VIADDMNMX R24, R3, R18, R24, PT ;  /* 0x0000001203187246 */ /* 0x000fc60003800118 */
[----:B------:R-:W4:Y:S01]  /*0a80*/  LDS.128 R12, [R0+0x70] ;  /* 0x00007000000c7984 */ /* 0x000f220000000c00 */
[----:B------:R-:W-:-:S03]  /*0a90*/  VIADDMNMX R19, R20, R19, R24, PT ;  /* 0x0000001314137246 */ /* 0x000fc60003800118 */
[----:B------:R-:W5:Y:S04]  /*0aa0*/  LDS R22, [R2+0xe80] ;  /* 0x000e800002167984 */ /* 0x000f680000000800 */
[----:B------:R-:W5:Y:S04]  /*0ab0*/  LDS R3, [R2+0xf00] ;  /* 0x000f000002037984 */ /* 0x000f680000000800 */
[----:B------:R-:W5:Y:S01]  /*0ac0*/  LDS R18, [R2+0xf80] ;  /* 0x000f800002127984 */ /* 0x000f620000000800 */
[----:B0-----:R-:W-:-:S04]  /*0ad0*/  VIADDMNMX R8, R23, R8, R19, PT ;  /* 0x0000000817087246 */ /* 0x001fc80003800113 */
[----:B-1----:R-:W-:-:S04]  /*0ae0*/  VIADDMNMX R8, R26, R9, R8, PT ;  /* 0x000000091a087246 */ /* 0x002fc80003800108 */
[----:B--2---:R-:W-:-:S04]  /*0af0*/  VIADDMNMX R8, R21, R10, R8, PT ;  /* 0x0000000a15087246 */ /* 0x004fc80003800108 */
[----:B---3--:R-:W-:-:S04]  /*0b00*/  VIADDMNMX R8, R16, R11, R8, PT ;  /* 0x0000000b10087246 */ /* 0x008fc80003800108 */
[----:B----4-:R-:W-:-:S04]  /*0b10*/  VIADDMNMX R8, R17, R12, R8, PT ;  /* 0x0000000c11087246 */ /* 0x010fc80003800108 */
[----:B-----5:R-:W-:-:S04]  /*0b20*/  VIADDMNMX R8, R22, R13, R8, PT ;  /* 0x0000000d16087246 */ /* 0x020fc80003800108 */
[----:B------:R-:W-:-:S04]  /*0b30*/  VIADDMNMX R3, R3, R14, R8, PT ;  /* 0x0000000e03037246 */ /* 0x000fc80003800108 */
[----:B------:R-:W-:-:S05]  /*0b40*/  VIADDMNMX R3, R18, R15, R3, PT ;  /* 0x0000000f12037246 */ /* 0x000fca0003800103 */
[----:B------:R0:W-:Y:S02]  /*0b50*/  STG.E desc[UR8][R6.64], R3 ;  /* 0x0000000306007986 */ /* 0x0001e4000c101908 */
.L_x_1:
[----:B------:R-:W-:Y:S05]  /*0b60*/  BSYNC.RECONVERGENT B0 ;  /* 0x0000000000007941 */ /* 0x000fea0003800200 */
.L_x_0:
[----:B------:R-:W-:Y:S04]  /*0b70*/  BSSY.RECONVERGENT B0, `(.L_x_2) ;  /* 0x000004c000007945 */ /* 0x000fe80003800200 */
[----:B------:R-:W-:Y:S05]  /*0b80*/  @P0 BRA `(.L_x_3) ;  /* 0x0000000400280947 */ /* 0x000fea0003800000 */
[----:B-1----:R-:W2:Y:S04]  /*0b90*/  LDG.E R17, desc[UR8][R6.64+0x4] ;  /* 0x0000040806117981 */ /* 0x002ea8000c1e1900 */
[----:B------:R-:W-:Y:S04]  /*0ba0*/  LDS R16, [R2+0x4] ;  /* 0x0000040002107984 */ /* 0x000fe80000000800 */
[----:B------:R-:W2:Y:S04]  /*0bb0*/  LDS.128 R8, [R0] ;  /* 0x0000000000087984 */ /* 0x000ea80000000c00 */
[----:B------:R-:W1:Y:S04]  /*0bc0*/  LDS R18, [R2+0x84] ;  /* 0x0000840002127984 */ /* 0x000e680000000800 */
[----:B------:R-:W3:Y:S04]  /*0bd0*/  LDS R21, [R2+0x104] ;  /* 0x0001040002157984 */ /* 0x000ee80000000800 */
[----:B------:R-:W4:Y:S04]  /*0be0*/  LDS R24, [R2+0x184] ;  /* 0x0001840002187984 */ /* 0x000f280000000800 */
[----:B------:R-:W-:Y:S04]  /*0bf0*/  LDS R25, [R2+0x204] ;  /* 0x0002040002197984 */ /* 0x000fe80000000800 */
[----:B------:R-:W5:Y:S04]  /*0c00*/  LDS.128 R12, [R0+0x10] ;  /* 0x00001000000c7984 */ /* 0x000f680000000c00 */
[----:B------:R-:W5:Y:S04]  /*0c10*/  LDS R22, [R2+0x284] ;  /* 0x0002840002167984 */ /* 0x000f680000000800 */
[----:B0-----:R-:W0:Y:S04]  /*0c20*/  LDS R3, [R2+0x304] ;  /* 0x0003040002037984 */ /* 0x001e280000000800 */
[----:B------:R-:W0:Y:S04]  /*0c30*/  LDS R20, [R2+0x384] ;  /* 0x0003840002147984 */ /* 0x000e280000000800 */
[----:B------:R-:W-:Y:S04]  /*0c40*/  LDS R23, [R2+0x404] ;  /* 0x0004040002177984 */ /* 0x000fe80000000800 */
[----:B------:R-:W-:Y:S01]  /*0c50*/  LDS R26, [R2+0x484] ;  /* 0x00048400021a7984 */ /* 0x000fe20000000800 */
[----:B--2---:R-:W-:-:S04]  /*0c60*/  VIADDMNMX R8, R16, R8, R17, PT ;  /* 0x0000000810087246 */ /* 0x004fc80003800111 */
[----:B-1----:R-:W-:Y:S02]  /*0c70*/  VIADDMNMX R8, R18, R9, R8, PT ;  /* 0x0000000912087246 */ /* 0x002fe40003800108 */
[----:B------:R-:W1:Y:S02]  /*0c80*/  LDS.128 R16, [R0+0x20] ;  /* 0x0000200000107984 */ /* 0x000e640000000c00 */
[----:B---3--:R-:W-:Y:S02]  /*0c90*/  VIADDMNMX R8, R21, R10, R8, PT ;  /* 0x0000000a15087246 */ /* 0x008fe40003800108 */
[----:B------:R-:W2:Y:S02]  /*0ca0*/  LDS R21, [R2+0x504] ;  /* 0x0005040002157984 */ /* 0x000ea40000000800 */
[----:B----4-:R-:W-:Y:S02]  /*0cb0*/  VIADDMNMX R8, R24, R11, R8, PT ;  /* 0x0000000b18087246 */ /* 0x010fe40003800108 */
[----:B------:R-:W3:Y:S02]  /*0cc0*/  LDS R24, [R2+0x584] ;  /* 0x0005840002187984 */ /* 0x000ee40000000800 */
[----:B-----5:R-:W-:-:S02]  /*0cd0*/  VIADDMNMX R8, R25, R12, R8, PT ;  /* 0x0000000c19087246 */ /* 0x020fc40003800108 */
[----:B------:R-:W-:Y:S02]  /*0ce0*/  LDS R25, [R2+0x604] ;  /* 0x0006040002197984 */ /* 0x000fe40000000800 */
[----:B------:R-:W-:Y:S02]  /*0cf0*/  VIADDMNMX R13, R22, R13, R8, PT ;  /* 0x0000000d160d7246 */ /* 0x000fe40003800108 */
[----:B------:R-:W4:Y:S02]  /*0d00*/  LDS.128 R8, [R0+0x30] ;  /* 0x0000300000087984 */ /* 0x000f240000000c00 */
[----:B0-----:R-:W-:Y:S02]  /*0d10*/  VIADDMNMX R13, R3, R14, R13, PT ;  /* 0x0000000e030d7246 */ /* 0x001fe4000380010d */
[----:B------:R-:W0:Y:S02]  /*0d20*/  LDS R22, [R2+0x684] ;  /* 0x0006840002167984 */ /* 0x000e240000000800 */
[----:B------:R-:W-:-:S02]  /*0d30*/  VIADDMNMX R13, R20, R15, R13, PT ;  /* 0x0000000f140d7246 */ /* 0x000fc4000380010d */
[----:B------:R-:W5:Y:S04]  /*0d40*/  LDS R3, [R2+0x704] ;  /* 0x0007040002037984 */ /* 0x000f680000000800 */
[----:B------:R-:W5:Y:S01]  /*0d50*/  LDS R20, [R2+0x784] ;  /* 0x0007840002147984 */ /* 0x000f620000000800 */
[----:B-1----:R-:W-:-:S03]  /*0d60*/  VIADDMNMX R13, R23, R16, R13, PT ;  /* 0x00000010170d7246 */ /* 0x002fc6000380010d */
[----:B------:R-:W-:Y:S01]  /*0d70*/  LDS R23, [R2+0x804] ;  /* 0x0008040002177984 */ /* 0x000fe20000000800 */
[----:B------:R-:W-:-:S03]  /*0d80*/  VIADDMNMX R17, R26, R17, R13, PT ;  /* 0x000000111a117246 */ /* 0x000fc6000380010d */
[----:B------:R-:W1:Y:S01]  /*0d90*/  LDS.128 R12, [R0+0x40] ;  /* 0x00004000000c7984 */ /* 0x000e620000000c00 */
[----:B--2---:R-:W-:-:S03]  /*0da0*/  VIADDMNMX R17, R21, R18, R17, PT ;  /* 0x0000001215117246 */ /* 0x004fc60003800111 */
[----:B------:R-:W2:Y:S01]  /*0db0*/  LDS R26, [R2+0x884] ;  /* 0x00088400021a7984 */ /* 0x000ea20000000800 */
[----:B---3--:R-:W-:-:S03]  /*0dc0*/  VIADDMNMX R17, R24, R19, R17, PT ;  /* 0x0000001318117246 */ /* 0x008fc60003800111 */
[----:B------:R-:W3:Y:S01]  /*0dd0*/  LDS R21, [R2+0x904] ;  /* 0x0009040002157984 */ /* 0x000ee20000000800 */
[----:B----4-:R-:W-:-:S03]  /*0de0*/  VIADDMNMX R8, R25, R8, R17, PT ;  /* 0x0000000819087246 */ /* 0x010fc60003800111 */
[----:B------:R-:W4:Y:S01]  /*0df0*/  LDS R24, [R2+0x984] ;  /* 0x0009840002187984 */ /* 0x000f220000000800 */
[----:B0-----:R-:W-:-:S03]  /*0e00*/  VIADDMNMX R8, R22, R9, R8, PT ;  /* 0x0000000916087246 */ /* 0x001fc60003800108 */
[----:B------:R-:W-:Y:S01]  /*0e10*/  LDS R25, [R2+0xa04] ;  /* 0x000a040002197984 */ /* 0x000fe20000000800 */
[----:B-----5:R-:W-:-:S03]  /*0e20*/  VIADDMNMX R8, R3, R10, R8, PT ;  /* 0x0000000a03087246 */ /* 0x020fc60003800108 */
[----:B------:R-:W0:Y:S01]  /*0e30*/  LDS.128 R16, [R0+0x50] ;  /* 0x0000500000107984 */ /* 0x000e220000000c00 */
[----:B------:R-:W-:-:S03]  /*0e40*/  VIADDMNMX R8, R20, R11, R8, PT ;  /* 0x0000000b14087246 */ /* 0x000fc60003800108 */
[----:B------:R-:W5:Y:S04]  /*0e50*/  LDS R22, [R2+0xa84] ;  /* 0x000a840002167984 */ /* 0x000f680000000800 */
[----:B------:R-:W5:Y:S04]  /*0e60*/  LDS R3, [R2+0xb04] ;  /* 0x000b040002037984 */ /* 0x000f680000000800 */
[----:B------:R-:W5:Y:S01]  /*0e70*/  LDS R20, [R2+0xb84] ;  /* 0x000b840002147984 */ /* 0x000f620000000800 */
[----:B-1----:R-:W-:-:S03]  /*0e80*/  VIADDMNMX R8, R23, R12, R8, PT ;  /* 0x0000000c17087246 */ /* 0x002fc60003800108 */
[----:B------:R-:W-:Y:S01]  /*0e90*/  LDS R23, [R2+0xc04] ;  /* 0x000c040002177984 */ /* 0x000fe20000000800 */
[----:B--2---:R-:W-:-:S03]  /*0ea0*/  VIADDMNMX R13, R26, R13, R8, PT ;  /* 0x0000000d1a0d7246 */ /* 0x004fc60003800108 */
[----:B------:R-:W1:Y:S01]  /*0eb0*/  LDS.128 R8, [R0+0x60] ;  /* 0x0000600000087984 */ /* 0x000e620000000c00 */
[----:B---3--:R-:W-:-:S03]  /*0ec0*/  VIADDMNMX R13, R21, R14, R13, PT ;  /* 0x0000000e150d7246 */ /* 0x008fc6000380010d */
[----:B------:R-:W2:Y:S01]  /*0ed0*/  LDS R26, [R2+0xc84] ;  /* 0x000c8400021a7984 */ /* 0x000ea20000000800 */
[----:B----4-:R-:W-:-:S03]  /*0ee0*/  VIADDMNMX R13, R24, R15, R13, PT ;  /* 0x0000000f180d7246 */ /* 0x010fc6000380010d */
[----:B------:R-:W3:Y:S01]  /*0ef0*/  LDS R21, [R2+0xd04] ;  /* 0x000d040002157984 */ /* 0x000ee20000000800 */
[----:B0-----:R-:W-:-:S03]  /*0f00*/  VIADDMNMX R13, R25, R16, R13, PT ;  /* 0x00000010190d7246 */ /* 0x001fc6000380010d */
[----:B------:R-:W0:Y:S01]  /*0f10*/  LDS R16, [R2+0xd84] ;  /* 0x000d840002107984 */ /* 0x000e220000000800 */
        /* <DEDUP_REMOVED lines=8> */
[----:B-1----:R-:W-:-:S04]  /*0fa0*/  VIADDMNMX R8, R23, R8, R19, PT ;  /* 0x0000000817087246 */ /* 0x002fc80003800113 */
[----:B--2---:R-:W-:-:S04]  /*0fb0*/  VIADDMNMX R8, R26, R9, R8, PT ;  /* 0x000000091a087246 */ /* 0x004fc80003800108 */
[----:B---3--:R-:W-:-:S04]  /*0fc0*/  VIADDMNMX R8, R21, R10, R8, PT ;  /* 0x0000000a15087246 */ /* 0x008fc80003800108 */
[----:B0-----:R-:W-:-:S04]  /*0fd0*/  VIADDMNMX R8, R16, R11, R8, PT ;  /* 0x0000000b10087246 */ /* 0x001fc80003800108 */
[----:B----4-:R-:W-:-:S04]  /*0fe0*/  VIADDMNMX R8, R17, R12, R8, PT ;  /* 0x0000000c11087246 */ /* 0x010fc80003800108 */
[----:B-----5:R-:W-:-:S04]  /*0ff0*/  VIADDMNMX R8, R22, R13, R8, PT ;  /* 0x0000000d16087246 */ /* 0x020fc80003800108 */
[----:B------:R-:W-:-:S04]  /*1000*/  VIADDMNMX R3, R3, R14, R8, PT ;  /* 0x0000000e03037246 */ /* 0x000fc80003800108 */
[----:B------:R-:W-:-:S05]  /*1010*/  VIADDMNMX R3, R18, R15, R3, PT ;  /* 0x0000000f12037246 */ /* 0x000fca0003800103 */
[----:B------:R2:W-:Y:S02]  /*1020*/  STG.E desc[UR8][R6.64+0x4], R3 ;  /* 0x0000040306007986 */ /* 0x0005e4000c101908 */
.L_x_3:
[----:B------:R-:W-:Y:S05]  /*1030*/  BSYNC.RECONVERGENT B0 ;  /* 0x0000000000007941 */ /* 0x000fea0003800200 */
.L_x_2:
[----:B------:R-:W-:Y:S04]  /*1040*/  BSSY.RECONVERGENT B0, `(.L_x_4) ;  /* 0x000004c000007945 */ /* 0x000fe80003800200 */
[----:B------:R-:W-:Y:S05]  /*1050*/  @P6 BRA `(.L_x_5) ;  /* 0x0000000400286947 */ /* 0x000fea0003800000 */
[----:B012---:R-:W2:Y:S04]  /*1060*/  LDG.E R3, desc[UR8][R4.64] ;  /* 0x0000000804037981 */ /* 0x007ea8000c1e1900 */
[----:B------:R-:W-:Y:S04]  /*1070*/  LDS R12, [R2] ;  /* 0x00000000020c7984 */ /* 0x000fe80000000800 */
[----:B------:R-:W2:Y:S04]  /*1080*/  LDS.128 R16, [R0+0x80] ;  /* 0x0000800000107984 */ /* 0x000ea80000000c00 */
        /* <DEDUP_REMOVED lines=10> */
[----:B--2---:R-:W-:-:S03]  /*1130*/  VIADDMNMX R16, R12, R16, R3, PT ;  /* 0x000000100c107246 */ /* 0x004fc60003800103 */
[----:B------:R-:W2:Y:S01]  /*1140*/  LDS.128 R12, [R0+0xa0] ;  /* 0x0000a000000c7984 */ /* 0x000ea20000000c00 */
[----:B0-----:R-:W-:-:S03]  /*1150*/  VIADDMNMX R17, R21, R17, R16, PT ;  /* 0x0000001115117246 */ /* 0x001fc60003800110 */
[----:B------:R-:W0:Y:S01]  /*1160*/  LDS R3, [R2+0x500] ;  /* 0x0005000002037984 */ /* 0x000e220000000800 */
[----:B-1----:R-:W-:-:S03]  /*1170*/  VIADDMNMX R17, R22, R18, R17, PT ;  /* 0x0000001216117246 */ /* 0x002fc60003800111 */
[----:B------:R-:W1:Y:S01]  /*1180*/  LDS R22, [R2+0x580] ;  /* 0x0005800002167984 */ /* 0x000e620000000800 */
[----:B---3--:R-:W-:-:S03]  /*1190*/  VIADDMNMX R17, R20, R19, R17, PT ;  /* 0x0000001314117246 */ /* 0x008fc60003800111 */
[----:B------:R-:W-:Y:S01]  /*11a0*/  LDS R20, [R2+0x680] ;  /* 0x0006800002147984 */ /* 0x000fe20000000800 */
[----:B----4-:R-:W-:-:S03]  /*11b0*/  VIADDMNMX R8, R7, R8, R17, PT ;  /* 0x0000000807087246 */ /* 0x010fc60003800111 */
[----:B------:R-:W-:Y:S01]  /*11c0*/  LDS R7, [R2+0x600] ;  /* 0x0006000002077984 */ /* 0x000fe20000000800 */
[----:B-----5:R-:W-:-:S03]  /*11d0*/  VIADDMNMX R8, R26, R9, R8, PT ;  /* 0x000000091a087246 */ /* 0x020fc60003800108 */
[----:B------:R-:W3:Y:S01]  /*11e0*/  LDS.128 R16, [R0+0xb0] ;  /* 0x0000b00000107984 */ /* 0x000ee20000000c00 */
[----:B------:R-:W-:-:S03]  /*11f0*/  VIADDMNMX R8, R25, R10, R8, PT ;  /* 0x0000000a19087246 */ /* 0x000fc60003800108 */
[----:B------:R-:W4:Y:S01]  /*1200*/  LDS R21, [R2+0x700] ;  /* 0x0007000002157984 */ /* 0x000f220000000800 */
[----:B------:R-:W-:-:S03]  /*1210*/  VIADDMNMX R6, R6, R11, R8, PT ;  /* 0x0000000b06067246 */ /* 0x000fc60003800108 */
[----:B------:R-:W5:Y:S04]  /*1220*/  LDS R26, [R2+0x780] ;  /* 0x00078000021a7984 */ /* 0x000f680000000800 */
[----:B------:R-:W-:Y:S04]  /*1230*/  LDS R25, [R2+0x800] ;  /* 0x0008000002197984 */ /* 0x000fe80000000800 */
[----:B------:R-:W5:Y:S01]  /*1240*/  LDS.128 R8, [R0+0xc0] ;  /* 0x0000c00000087984 */ /* 0x000f620000000c00 */
[----:B--2---:R-:W-:-:S03]  /*1250*/  VIADDMNMX R12, R23, R12, R6, PT ;  /* 0x0000000c170c7246 */ /* 0x004fc60003800106 */
[----:B------:R-:W2:Y:S01]  /*1260*/  LDS R6, [R2+0x880] ;  /* 0x0008800002067984 */ /* 0x000ea20000000800 */
[----:B------:R-:W-:-:S03]  /*1270*/  VIADDMNMX R12, R24, R13, R12, PT ;  /* 0x0000000d180c7246 */ /* 0x000fc6000380010c */
[----:B------:R-:W2:Y:S01]  /*1280*/  LDS R23, [R2+0x900] ;  /* 0x0009000002177984 */ /* 0x000ea20000000800 */
[----:B0-----:R-:W-:-:S03]  /*1290*/  VIADDMNMX R3, R3, R14, R12, PT ;  /* 0x0000000e03037246 */ /* 0x001fc6000380010c */
[----:B------:R-:W0:Y:S01]  /*12a0*/  LDS R24, [R2+0x980] ;  /* 0x0009800002187984 */ /* 0x000e220000000800 */
[----:B-1----:R-:W-:-:S03]  /*12b0*/  VIADDMNMX R22, R22, R15, R3, PT ;  /* 0x0000000f16167246 */ /* 0x002fc60003800103 */
[----:B------:R-:W-:Y:S04]  /*12c0*/  LDS R3, [R2+0xa00] ;  /* 0x000a000002037984 */ /* 0x000fe80000000800 */
[----:B------:R-:W1:Y:S01]  /*12d0*/  LDS.128 R12, [R0+0xd0] ;  /* 0x0000d000000c7984 */ /* 0x000e620000000c00 */
[----:B---3--:R-:W-:-:S03]  /*12e0*/  VIADDMNMX R7, R7, R16, R22, PT ;  /* 0x0000001007077246 */ /* 0x008fc60003800116 */
[----:B------:R-:W3:Y:S01]  /*12f0*/  LDS R22, [R2+0xa80] ;  /* 0x000a800002167984 */ /* 0x000ee20000000800 */
[----:B------:R-:W-:-:S03]  /*1300*/  VIADDMNMX R7, R20, R17, R7, PT ;  /* 0x0000001114077246 */ /* 0x000fc60003800107 */
[----:B------:R-:W-:Y:S01]  /*1310*/  LDS R20, [R2+0xb80] ;  /* 0x000b800002147984 */ /* 0x000fe20000000800 */
[----:B----4-:R-:W-:-:S03]  /*1320*/  VIADDMNMX R18, R21, R18, R7, PT ;  /* 0x0000001215127246 */ /* 0x010fc60003800107 */
[----:B------:R-:W4:Y:S01]  /*1330*/  LDS R7, [R2+0xb00] ;  /* 0x000b000002077984 */ /* 0x000f220000000800 */
[----:B-----5:R-:W-:-:S03]  /*1340*/  VIADDMNMX R18, R26, R19, R18, PT ;  /* 0x000000131a127246 */ /* 0x020fc60003800112 */
[----:B------:R-:W-:Y:S01]  /*1350*/  LDS R21, [R2+0xc00] ;  /* 0x000c000002157984 */ /* 0x000fe20000000800 */
[----:B------:R-:W-:-:S03]  /*1360*/  VIADDMNMX R8, R25, R8, R18, PT ;  /* 0x0000000819087246 */ /* 0x000fc60003800112 */
[----:B------:R-:W5:Y:S04]  /*1370*/  LDS.128 R16, [R0+0xe0] ;  /* 0x0000e00000107984 */ /* 0x000f680000000c00 */
[----:B------:R-:W5:Y:S01]  /*1380*/  LDS R26, [R2+0xc80] ;  /* 0x000c8000021a7984 */ /* 0x000f620000000800 */
[----:B--2---:R-:W-:-:S03]  /*1390*/  VIADDMNMX R6, R6, R9, R8, PT ;  /* 0x0000000906067246 */ /* 0x004fc60003800108 */
[----:B------:R-:W2:Y:S01]  /*13a0*/  LDS R25, [R2+0xd00] ;  /* 0x000d000002197984 */ /* 0x000ea20000000800 */
[----:B------:R-:W-:-:S03]  /*13b0*/  VIADDMNMX R10, R23, R10, R6, PT ;  /* 0x0000000a170a7246 */ /* 0x000fc60003800106 */
[----:B------:R-:W2:Y:S01]  /*13c0*/  LDS R6, [R2+0xd80] ;  /* 0x000d800002067984 */ /* 0x000ea20000000800 */
[----:B0-----:R-:W-:-:S03]  /*13d0*/  VIADDMNMX R24, R24, R11, R10, PT ;  /* 0x0000000b18187246 */ /* 0x001fc6000380010a */
[----:B------:R-:W-:Y:S04]  /*13e0*/  LDS R23, [R2+0xe00] ;  /* 0x000e000002177984 */ /* 0x000fe80000000800 */
[----:B------:R-:W0:Y:S01]  /*13f0*/  LDS.128 R8, [R0+0xf0] ;  /* 0x0000f00000087984 */ /* 0x000e220000000c00 */
[----:B-1----:R-:W-:-:S03]  /*1400*/  VIADDMNMX R3, R3, R12, R24, PT ;  /* 0x0000000c03037246 */ /* 0x002fc60003800118 */
[----:B------:R-:W1:Y:S01]  /*1410*/  LDS R12, [R2+0xe80] ;  /* 0x000e8000020c7984 */ /* 0x000e620000000800 */
[----:B---3--:R-:W-:-:S03]  /*1420*/  VIADDMNMX R13, R22, R13, R3, PT ;  /* 0x0000000d160d7246 */ /* 0x008fc60003800103 */
[----:B------:R-:W3:Y:S04]  /*1430*/  LDS R3, [R2+0xf00] ;  /* 0x000f000002037984 */ /* 0x000ee80000000800 */
[----:B------:R-:W3:Y:S01]  /*1440*/  LDS R22, [R2+0xf80] ;  /* 0x000f800002167984 */ /* 0x000ee20000000800 */
[----:B----4-:R-:W-:-:S04]  /*1450*/  VIADDMNMX R7, R7, R14, R13, PT ;  /* 0x0000000e07077246 */ /* 0x010fc8000380010d */
[----:B------:R-:W-:-:S04]  /*1460*/  VIADDMNMX R7, R20, R15, R7, PT ;  /* 0x0000000f14077246 */ /* 0x000fc80003800107 */
[----:B-----5:R-:W-:-:S04]  /*1470*/  VIADDMNMX R7, R21, R16, R7, PT ;  /* 0x0000001015077246 */ /* 0x020fc80003800107 */
[----:B------:R-:W-:-:S04]  /*1480*/  VIADDMNMX R7, R26, R17, R7, PT ;  /* 0x000000111a077246 */ /* 0x000fc80003800107 */
[----:B--2---:R-:W-:-:S04]  /*1490*/  VIADDMNMX R7, R25, R18, R7, PT ;  /* 0x0000001219077246 */ /* 0x004fc80003800107 */
[----:B------:R-:W-:-:S04]  /*14a0*/  VIADDMNMX R6, R6, R19, R7, PT ;  /* 0x0000001306067246 */ /* 0x000fc80003800107 */
[----:B0-----:R-:W-:-:S04]  /*14b0*/  VIADDMNMX R6, R23, R8, R6, PT ;  /* 0x0000000817067246 */ /* 0x001fc80003800106 */
[----:B-1----:R-:W-:-:S04]  /*14c0*/  VIADDMNMX R6, R12, R9, R6, PT ;  /* 0x000000090c067246 */ /* 0x002fc80003800106 */
[----:B---3--:R-:W-:-:S04]  /*14d0*/  VIADDMNMX R3, R3, R10, R6, PT ;  /* 0x0000000a03037246 */ /* 0x008fc80003800106 */
[----:B------:R-:W-:-:S05]  /*14e0*/  VIADDMNMX R3, R22, R11, R3, PT ;  /* 0x0000000b16037246 */ /* 0x000fca0003800103 */
[----:B------:R3:W-:Y:S02]  /*14f0*/  STG.E desc[UR8][R4.64], R3 ;  /* 0x0000000304007986 */ /* 0x0007e4000c101908 */
.L_x_5:
[----:B------:R-:W-:Y:S05]  /*1500*/  BSYNC.RECONVERGENT B0 ;  /* 0x0000000000007941 */ /* 0x000fea0003800200 */
.L_x_4:
[----:B------:R-:W-:Y:S05]  /*1510*/  @P1 EXIT ;  /* 0x000000000000194d */ /* 0x000fea0003800000 */
[----:B0123--:R-:W2:Y:S04]  /*1520*/  LDG.E R3, desc[UR8][R4.64+0x4] ;  /* 0x0000040804037981 */ /* 0x00fea8000c1e1900 */
[----:B------:R-:W-:Y:S04]  /*1530*/  LDS R7, [R2+0x4] ;  /* 0x0000040002077984 */ /* 0x000fe80000000800 */
        /* <DEDUP_REMOVED lines=9> */
[----:B------:R-:W-:Y:S04]  /*15d0*/  LDS.128 R8, [R0+0xa0] ;  /* 0x0000a00000087984 */ /* 0x000fe80000000c00 */
[----:B------:R-:W-:Y:S01]  /*15e0*/  LDS R20, [R2+0x484] ;  /* 0x0004840002147984 */ /* 0x000fe20000000800 */
[----:B--2---:R-:W-:-:S03]  /*15f0*/  VIADDMNMX R12, R7, R12, R3, PT ;  /* 0x0000000c070c7246 */ /* 0x004fc60003800103 */
[----:B------:R-:W2:Y:S01]  /*1600*/  LDS R3, [R2+0x404] ;  /* 0x0004040002037984 */ /* 0x000ea20000000800 */
[----:B0-----:R-:W-:-:S03]  /*1610*/  VIADDMNMX R12, R26, R13, R12, PT ;  /* 0x0000000d1a0c7246 */ /* 0x001fc6000380010c */
[----:B------:R-:W0:Y:S01]  /*1620*/  LDS R7, [R2+0x504] ;  /* 0x0005040002077984 */ /* 0x000e220000000800 */
[----:B-1----:R-:W-:-:S03]  /*1630*/  VIADDMNMX R12, R25, R14, R12, PT ;  /* 0x0000000e190c7246 */ /* 0x002fc6000380010c */
[----:B------:R-:W1:Y:S01]  /*1640*/  LDS R26, [R2+0x584] ;  /* 0x00058400021a7984 */ /* 0x000e620000000800 */
[----:B---3--:R-:W-:-:S03]  /*1650*/  VIADDMNMX R6, R6, R15, R12, PT ;  /* 0x0000000f06067246 */ /* 0x008fc6000380010c */
[----:B------:R-:W-:Y:S01]  /*1660*/  LDS R25, [R2+0x604] ;  /* 0x0006040002197984 */ /* 0x000fe20000000800 */
[----:B----4-:R-:W-:-:S03]  /*1670*/  VIADDMNMX R16, R21, R16, R6, PT ;  /* 0x0000001015107246 */ /* 0x010fc60003800106 */
[----:B------:R-:W3:Y:S01]  /*1680*/  LDS.128 R12, [R0+0xb0] ;  /* 0x0000b000000c7984 */ /* 0x000ee20000000c00 */
[----:B-----5:R-:W-:-:S03]  /*1690*/  VIADDMNMX R16, R24, R17, R16, PT ;  /* 0x0000001118107246 */ /* 0x020fc60003800110 */
[----:B------:R-:W4:Y:S01]  /*16a0*/  LDS R6, [R2+0x684] ;  /* 0x0006840002067984 */ /* 0x000f220000000800 */
[----:B------:R-:W-:-:S03]  /*16b0*/  VIADDMNMX R16, R23, R18, R16, PT ;  /* 0x0000001217107246 */ /* 0x000fc60003800110 */
[----:B------:R-:W5:Y:S01]  /*16c0*/  LDS R21, [R2+0x704] ;  /* 0x0007040002157984 */ /* 0x000f620000000800 */
        /* <DEDUP_REMOVED lines=11> */
[----:B------:R-:W-:Y:S01]  /*1780*/  LDS.128 R8, [R0+0xd0] ;  /* 0x0000d00000087984 */ /* 0x000fe20000000c00 */
[----:B---3--:R-:W-:-:S03]  /*1790*/  VIADDMNMX R12, R25, R12, R7, PT ;  /* 0x0000000c190c7246 */ /* 0x008fc60003800107 */
[----:B------:R-:W1:Y:S01]  /*17a0*/  LDS R7, [R2+0xa04] ;  /* 0x000a040002077984 */ /* 0x000e620000000800 */
[----:B----4-:R-:W-:-:S03]  /*17b0*/  VIADDMNMX R12, R6, R13, R12, PT ;  /* 0x0000000d060c7246 */ /* 0x010fc6000380010c */
[----:B------:R-:W3:Y:S01]  /*17c0*/  LDS R6, [R2+0xa84] ;  /* 0x000a840002067984 */ /* 0x000ee20000000800 */
[----:B-----5:R-:W-:-:S03]  /*17d0*/  VIADDMNMX R12, R21, R14, R12, PT ;  /* 0x0000000e150c7246 */ /* 0x020fc6000380010c */
[----:B------:R-:W4:Y:S01]  /*17e0*/  LDS R21, [R2+0xb04] ;  /* 0x000b040002157984 */ /* 0x000f220000000800 */
[----:B------:R-:W-:-:S03]  /*17f0*/  VIADDMNMX R12, R24, R15, R12, PT ;  /* 0x0000000f180c7246 */ /* 0x000fc6000380010c */
[----:B------:R-:W5:Y:S04]  /*1800*/  LDS R24, [R2+0xb84] ;  /* 0x000b840002187984 */ /* 0x000f680000000800 */
[----:B------:R-:W-:Y:S01]  /*1810*/  LDS R26, [R2+0xc84] ;  /* 0x000c8400021a7984 */ /* 0x000fe20000000800 */
[----:B------:R-:W-:-:S03]  /*1820*/  VIADDMNMX R16, R23, R16, R12, PT ;  /* 0x0000001017107246 */ /* 0x000fc6000380010c */
[----:B------:R-:W-:Y:S04]  /*1830*/  LDS R23, [R2+0xc04] ;  /* 0x000c040002177984 */ /* 0x000fe80000000800 */
[----:B------:R-:W5:Y:S01]  /*1840*/  LDS.128 R12, [R0+0xe0] ;  /* 0x0000e000000c7984 */ /* 0x000f620000000c00 */
        /* <DEDUP_REMOVED lines=10> */
[----:B------:R-:W3:Y:S01]  /*18f0*/  LDS R7, [R2+0xf04] ;  /* 0x000f040002077984 */ /* 0x000ee20000000800 */
[----:B----4-:R-:W-:-:S03]  /*1900*/  VIADDMNMX R8, R21, R10, R8, PT ;  /* 0x0000000a15087246 */ /* 0x010fc60003800108 */
[----:B------:R-:W4:Y:S01]  /*1910*/  LDS R6, [R2+0xf84] ;  /* 0x000f840002067984 */ /* 0x000f220000000800 */
[----:B-----5:R-:W-:-:S04]  /*1920*/  VIADDMNMX R8, R24, R11, R8, PT ;  /* 0x0000000b18087246 */ /* 0x020fc80003800108 */
[----:B------:R-:W-:-:S04]  /*1930*/  VIADDMNMX R8, R23, R12, R8, PT ;  /* 0x0000000c17087246 */ /* 0x000fc80003800108 */
[----:B------:R-:W-:-:S04]  /*1940*/  VIADDMNMX R8, R26, R13, R8, PT ;  /* 0x0000000d1a087246 */ /* 0x000fc80003800108 */
[----:B--2---:R-:W-:-:S04]  /*1950*/  VIADDMNMX R8, R25, R14, R8, PT ;  /* 0x0000000e19087246 */ /* 0x004fc80003800108 */
[----:B------:R-:W-:-:S04]  /*1960*/  VIADDMNMX R8, R22, R15, R8, PT ;  /* 0x0000000f16087246 */ /* 0x000fc80003800108 */
[----:B0-----:R-:W-:-:S04]  /*1970*/  VIADDMNMX R3, R3, R16, R8, PT ;  /* 0x0000001003037246 */ /* 0x001fc80003800108 */
[----:B-1----:R-:W-:-:S04]  /*1980*/  VIADDMNMX R3, R20, R17, R3, PT ;  /* 0x0000001114037246 */ /* 0x002fc80003800103 */
[----:B---3--:R-:W-:-:S04]  /*1990*/  VIADDMNMX R3, R7, R18, R3, PT ;  /* 0x0000001207037246 */ /* 0x008fc80003800103 */
[----:B----4-:R-:W-:-:S05]  /*19a0*/  VIADDMNMX R3, R6, R19, R3, PT ;  /* 0x0000001306037246 */ /* 0x010fca0003800103 */
[----:B------:R-:W-:Y:S01]  /*19b0*/  STG.E desc[UR8][R4.64+0x4], R3 ;  /* 0x0000040304007986 */ /* 0x000fe2000c101908 */
[----:B------:R-:W-:Y:S05]  /*19c0*/  EXIT ;  /* 0x000000000000794d */ /* 0x000fea0003800000 */
.L_x_6:
[----:B------:R-:W-:-:S00]  /*19d0*/  BRA `(.L_x_6) ;  /* 0xfffffffc00fc7947 */ /* 0x000fc0000383ffff */
[----:B------:R-:W-:-:S00]  /*19e0*/  NOP ;  /* 0x0000000000007918 */ /* 0x000fc00000000000 */
        /* <DEDUP_REMOVED lines=9> */
.L_x_11:


//--------------------- .text._Z13cal_phase_twoILi32EEvjjmPi --------------------------
	.section	.text._Z13cal_phase_twoILi32EEvjjmPi,"ax",@progbits
	.align	128
        .global         _Z13cal_phase_twoILi32EEvjjmPi
        .type           _Z13cal_phase_twoILi32EEvjjmPi,@function
        .size           _Z13cal_phase_twoILi32EEvjjmPi,(.L_x_12 - _Z13cal_phase_twoILi32EEvjjmPi)
        .other          _Z13cal_phase_twoILi32EEvjjmPi,@"STO_CUDA_ENTRY STV_DEFAULT"
_Z13cal_phase_twoILi32EEvjjmPi:
.text._Z13cal_phase_twoILi32EEvjjmPi:
[----:B------:R-:W-:Y:S01]  /*0000*/  LDC R1, c[0x0][0x37c] ;  /* 0x0000df00ff017b82 */ /* 0x000fe20000000800 */
[----:B------:R-:W0:Y:S07]  /*0010*/  S2R R4, SR_CTAID.X ;  /* 0x0000000000047919 */ /* 0x000e2e0000002500 */
[----:B------:R-:W0:Y:S02]  /*0020*/  LDC R7, c[0x0][0x380] ;  /* 0x0000e000ff077b82 */ /* 0x000e240000000800 */
[----:B0-----:R-:W-:-:S13]  /*0030*/  ISETP.NE.AND P0, PT, R4, R7, PT ;  /* 0x000000070400720c */ /* 0x001fda0003f05270 */
[----:B------:R-:W-:Y:S05]  /*0040*/  @!P0 EXIT ;  /* 0x000000000000894d */ /* 0x000fea0003800000 */
[----:B------:R-:W0:Y:S01]  /*0050*/  S2R R15, SR_TID.Y ;  /* 0x00000000000f7919 */ /* 0x000e220000002200 */
[----:B------:R-:W1:Y:S01]  /*0060*/  LDCU UR7, c[0x0][0x384] ;  /* 0x00007080ff0777ac */ /* 0x000e620008000800 */
[----:B------:R-:W2:Y:S01]  /*0070*/  LDC.64 R2, c[0x0][0x390] ;  /* 0x0000e400ff027b82 */ /* 0x000ea20000000a00 */
[----:B------:R-:W3:Y:S01]  /*0080*/  S2R R13, SR_TID.X ;  /* 0x00000000000d7919 */ /* 0x000ee20000002100 */
[----:B------:R-:W4:Y:S01]  /*0090*/  LDCU UR4, c[0x0][0x388] ;  /* 0x00007100ff0477ac */ /* 0x000f220008000800 */
[----:B------:R-:W5:Y:S01]  /*00a0*/  S2R R6, SR_CTAID.Y ;  /* 0x0000000000067919 */ /* 0x000f620000002600 */
[----:B------:R-:W2:Y:S01]  /*00b0*/  LDCU.64 UR8, c[0x0][0x358] ;  /* 0x00006b00ff0877ac */ /* 0x000ea20008000a00 */
[C---:B0-----:R-:W-:Y:S02]  /*00c0*/  IMAD R0, R7.reuse, 0x20, R15 ;  /* 0x0000002007007824 */ /* 0x041fe400078e020f */
[----:B---3--:R-:W-:Y:S01]  /*00d0*/  IMAD R5, R7, 0x20, R13 ;  /* 0x0000002007057824 */ /* 0x008fe200078e020d */
[----:B-----5:R-:W-:-:S04]  /*00e0*/  ISETP.NE.AND P0, PT, R6, RZ, PT ;  /* 0x000000ff0600720c */ /* 0x020fc80003f05270 */
[----:B------:R-:W-:Y:S02]  /*00f0*/  VIMNMX.U32 R8, PT, PT, R0, R5, !PT ;  /* 0x0000000500087248 */ /* 0x000fe40007fe0000 */
[CC--:B------:R-:W-:Y:S02]  /*0100*/  SEL R6, R4.reuse, R7.reuse, !P0 ;  /* 0x0000000704067207 */ /* 0x0c0fe40004000000 */
[----:B------:R-:W-:Y:S02]  /*0110*/  SEL R4, R4, R7, P0 ;  /* 0x0000000704047207 */ /* 0x000fe40000000000 */
[----:B-1----:R-:W-:Y:S01]  /*0120*/  ISETP.GE.U32.AND P1, PT, R8, UR7, PT ;  /* 0x0000000708007c0c */ /* 0x002fe2000bf26070 */
[----:B------:R-:W-:Y:S02]  /*0130*/  IMAD R6, R6, 0x20, R13 ;  /* 0x0000002006067824 */ /* 0x000fe400078e020d */
[----:B------:R-:W-:-:S05]  /*0140*/  IMAD R9, R4, 0x20, R15 ;  /* 0x0000002004097824 */ /* 0x000fca00078e020f */
[----:B------:R-:W-:Y:S01]  /*0150*/  VIMNMX.U32 R10, PT, PT, R6, R9, !PT ;  /* 0x00000009060a7248 */ /* 0x000fe20007fe0000 */
[----:B----4-:R-:W-:-:S03]  /*0160*/  IMAD R9, R9, UR4, R6 ;  /* 0x0000000409097c24 */ /* 0x010fc6000f8e0206 */
[----:B------:R-:W-:Y:S01]  /*0170*/  ISETP.GE.U32.AND P2, PT, R10, UR7, PT ;  /* 0x000000070a007c0c */ /* 0x000fe2000bf46070 */
[----:B------:R-:W-:-:S04]  /*0180*/  @!P1 IMAD R7, R0, UR4, R5 ;  /* 0x0000000400079c24 */ /* 0x000fc8000f8e0205 */
[----:B--2---:R-:W-:-:S04]  /*0190*/  @!P1 IMAD.WIDE R6, R7, 0x4, R2 ;  /* 0x0000000407069825 */ /* 0x004fc800078e0202 */
[----:B------:R-:W-:Y:S02]  /*01a0*/  IMAD.WIDE R2, R9, 0x4, R2 ;  /* 0x0000000409027825 */ /* 0x000fe400078e0202 */
[----:B------:R0:W2:Y:S04]  /*01b0*/  @!P1 LDG.E R6, desc[UR8][R6.64] ;  /* 0x0000000806069981 */ /* 0x0000a8000c1e1900 */
[----:B------:R-:W3:Y:S01]  /*01c0*/  @!P2 LDG.E R11, desc[UR8][R2.64] ;  /* 0x00000008020ba981 */ /* 0x000ee2000c1e1900 */
[----:B------:R-:W1:Y:S01]  /*01d0*/  S2UR UR6, SR_CgaCtaId ;  /* 0x00000000000679c3 */ /* 0x000e620000008800 */
[----:B------:R-:W-:Y:S01]  /*01e0*/  UMOV UR4, 0x400 ;  /* 0x0000040000047882 */ /* 0x000fe20000000000 */
[----:B------:R-:W-:Y:S01]  /*01f0*/  @P1 IMAD.MOV.U32 R8, RZ, RZ, 0xf4240 ;  /* 0x000f4240ff081424 */ /* 0x000fe200078e00ff */
[----:B------:R-:W-:Y:S01]  /*0200*/  UIADD3 UR5, UPT, UPT, UR4, 0x1000, URZ ;  /* 0x0000100004057890 */ /* 0x000fe2000fffe0ff */
[----:B0-----:R-:W-:Y:S01]  /*0210*/  @P2 IMAD.MOV.U32 R7, RZ, RZ, 0xf4240 ;  /* 0x000f4240ff072424 */ /* 0x001fe200078e00ff */
[----:B-1----:R-:W-:-:S02]  /*0220*/  ULEA UR4, UR6, UR4, 0x18 ;  /* 0x0000000406047291 */ /* 0x002fc4000f8ec0ff */
[----:B------:R-:W-:-:S04]  /*0230*/  ULEA UR5, UR6, UR5, 0x18 ;  /* 0x0000000506057291 */ /* 0x000fc8000f8ec0ff */
[C---:B------:R-:W-:Y:S02]  /*0240*/  LEA R5, R15.reuse, UR4, 0x7 ;  /* 0x000000040f057c11 */ /* 0x040fe4000f8e38ff */
[----:B------:R-:W-:-:S03]  /*0250*/  LEA R4, R15, UR5, 0x7 ;  /* 0x000000050f047c11 */ /* 0x000fc6000f8e38ff */
[C---:B------:R-:W-:Y:S02]  /*0260*/  IMAD R9, R13.reuse, 0x4, R5 ;  /* 0x000000040d097824 */ /* 0x040fe400078e0205 */
[----:B------:R-:W-:-:S03]  /*0270*/  IMAD R0, R13, 0x4, R4 ;  /* 0x000000040d007824 */ /* 0x000fc600078e0204 */
[----:B--2---:R0:W-:Y:S04]  /*0280*/  @!P1 STS [R9], R6 ;  /* 0x0000000609009388 */ /* 0x0041e80000000800 */
[----:B------:R0:W-:Y:S01]  /*0290*/  @P1 STS [R9], R8 ;  /* 0x0000000809001388 */ /* 0x0001e20000000800 */
[----:B------:R-:W-:-:S03]  /*02a0*/  ISETP.GE.U32.AND P1, PT, R10, UR7, PT ;  /* 0x000000070a007c0c */ /* 0x000fc6000bf26070 */
[----:B---3--:R0:W-:Y:S04]  /*02b0*/  @!P2 STS [R0], R11 ;  /* 0x0000000b0000a388 */ /* 0x0081e80000000800 */
[----:B------:R0:W-:Y:S01]  /*02c0*/  @P2 STS [R0], R7 ;  /* 0x0000000700002388 */ /* 0x0001e20000000800 */
[----:B------:R-:W-:Y:S06]  /*02d0*/  BAR.SYNC.DEFER_BLOCKING 0x0 ;  /* 0x0000000000007b1d */ /* 0x000fec0000010000 */
[----:B------:R-:W-:Y:S05]  /*02e0*/  @!P0 BRA `(.L_x_7) ;  /* 0x0000001000088947 */ /* 0x000fea0003800000 */
[----:B------:R-:W-:Y:S01]  /*02f0*/  LEA R5, R13, UR4, 0x2 ;  /* 0x000000040d057c11 */ /* 0x000fe2000f8e10ff */
[----:B0-----:R-:W-:Y:S04]  /*0300*/  LDS R6, [R4] ;  /* 0x0000000004067984 */ /* 0x001fe80000000800 */
[----:B------:R-:W0:Y:S01]  /*0310*/  LDS R7, [R5] ;  /* 0x0000000005077984 */ /* 0x000e220000000800 */
[----:B------:R-:W-:Y:S06]  /*0320*/  BAR.SYNC.DEFER_BLOCKING 0x0 ;  /* 0x0000000000007b1d */ /* 0x000fec0000010000 */
[----:B------:R-:W1:Y:S01]  /*0330*/  LDS R8, [R0] ;  /* 0x0000000000087984 */ /* 0x000e620000000800 */
[----:B0-----:R-:W-:-:S05]  /*0340*/  IMAD.IADD R7, R6, 0x1, R7 ;  /* 0x0000000106077824 */ /* 0x001fca00078e0207 */
[----:B-1----:R-:W-:-:S13]  /*0350*/  ISETP.GE.AND P0, PT, R7, R8, PT ;  /* 0x000000080700720c */ /* 0x002fda0003f06270 */
[----:B------:R-:W-:Y:S01]  /*0360*/  @!P0 STS [R0], R7 ;  /* 0x0000000700008388 */ /* 0x000fe20000000800 */
[----:B------:R-:W-:Y:S06]  /*0370*/  BAR.SYNC.DEFER_BLOCKING 0x0 ;  /* 0x0000000000007b1d */ /* 0x000fec0000010000 */
[----:B------:R-:W-:Y:S04]  /*0380*/  LDS R6, [R4+0x4] ;  /* 0x0000040004067984 */ /* 0x000fe80000000800 */
[----:B------:R-:W0:Y:S01]  /*0390*/  LDS R9, [R5+0x80] ;  /* 0x0000800005097984 */ /* 0x000e220000000800 */
        /* <DEDUP_REMOVED lines=244> */
[----:B------:R0:W-:Y:S01]  /*12e0*/  @!P0 STS [R0], R9 ;  /* 0x0000000900008388 */ /* 0x0001e20000000800 */
[----:B------:R-:W-:Y:S06]  /*12f0*/  BAR.SYNC.DEFER_BLOCKING 0x0 ;  /* 0x0000000000007b1d */ /* 0x000fec0000010000 */
[----:B------:R-:W-:Y:S05]  /*1300*/  BRA `(.L_x_8) ;  /* 0x0000001000047947 */ /* 0x000fea0003800000 */
.L_x_7:
        /* <DEDUP_REMOVED lines=257> */
.L_x_8:
[----:B------:R-:W-:Y:S05]  /*2320*/  @P1 EXIT ;  /* 0x000000000000194d */ /* 0x000fea0003800000 */
[----:B------:R-:W2:Y:S04]  /*2330*/  LDS R5, [R0] ;  /* 0x0000000000057984 */ /* 0x000ea80000000800 */
[----:B--2---:R-:W-:Y:S01]  /*2340*/  STG.E desc[UR8][R2.64], R5 ;  /* 0x0000000502007986 */ /* 0x004fe2000c101908 */
[----:B------:R-:W-:Y:S05]  /*2350*/  EXIT ;  /* 0x000000000000794d */ /* 0x000fea0003800000 */
.L_x_9:
        /* <DEDUP_REMOVED lines=10> */
.L_x_12:


//--------------------- .text._Z13cal_phase_oneILi32EEvjjmPi --------------------------
	.section	.text._Z13cal_phase_oneILi32EEvjjmPi,"ax",@progbits
	.align	128
        .global         _Z13cal_phase_oneILi32EEvjjmPi
        .type           _Z13cal_phase_oneILi32EEvjjmPi,@function
        .size           _Z13cal_phase_oneILi32EEvjjmPi,(.L_x_13 - _Z13cal_phase_oneILi32EEvjjmPi)
        .other          _Z13cal_phase_oneILi32EEvjjmPi,@"STO_CUDA_ENTRY STV_DEFAULT"
_Z13cal_phase_oneILi32EEvjjmPi:
.text._Z13cal_phase_oneILi32EEvjjmPi:
[----:B------:R-:W-:Y:S01]  /*0000*/  LDC R1, c[0x0][0x37c] ;  /* 0x0000df00ff017b82 */ /* 0x000fe20000000800 */
[----:B------:R-:W0:Y:S07]  /*0010*/  S2R R11, SR_TID.Y ;  /* 0x00000000000b7919 */ /* 0x000e2e0000002200 */
[----:B------:R-:W0:Y:S01]  /*0020*/  LDC.64 R2, c[0x0][0x380] ;  /* 0x0000e000ff027b82 */ /* 0x000e220000000a00 */
[----:B------:R-:W1:Y:S01]  /*0030*/  LDCU UR4, c[0x0][0x388] ;  /* 0x00007100ff0477ac */ /* 0x000e620008000800 */
[----:B------:R-:W2:Y:S01]  /*0040*/  S2R R8, SR_TID.X ;  /* 0x0000000000087919 */ /* 0x000ea20000002100 */
[----:B------:R-:W3:Y:S05]  /*0050*/  LDCU.64 UR6, c[0x0][0x358] ;  /* 0x00006b00ff0677ac */ /* 0x000eea0008000a00 */
[----:B------:R-:W4:Y:S01]  /*0060*/  LDC.64 R4, c[0x0][0x390] ;  /* 0x0000e400ff047b82 */ /* 0x000f220000000a00 */
[----:B0-----:R-:W-:-:S02]  /*0070*/  IMAD R6, R2, 0x20, R11 ;  /* 0x0000002002067824 */ /* 0x001fc400078e020b */
[----:B--2---:R-:W-:-:S05]  /*0080*/  IMAD R7, R2, 0x20, R8 ;  /* 0x0000002002077824 */ /* 0x004fca00078e0208 */
[C---:B------:R-:W-:Y:S01]  /*0090*/  VIMNMX.U32 R0, PT, PT, R6.reuse, R7, !PT ;  /* 0x0000000706007248 */ /* 0x040fe20007fe0000 */
[----:B-1----:R-:W-:-:S03]  /*00a0*/  IMAD R7, R6, UR4, R7 ;  /* 0x0000000406077c24 */ /* 0x002fc6000f8e0207 */
[----:B------:R-:W-:Y:S01]  /*00b0*/  ISETP.GE.U32.AND P0, PT, R0, R3, PT ;  /* 0x000000030000720c */ /* 0x000fe20003f06070 */
[----:B----4-:R-:W-:-:S12]  /*00c0*/  IMAD.WIDE R4, R7, 0x4, R4 ;  /* 0x0000000407047825 */ /* 0x010fd800078e0204 */
[----:B---3--:R-:W2:Y:S01]  /*00d0*/  @!P0 LDG.E R9, desc[UR6][R4.64] ;  /* 0x0000000604098981 */ /* 0x008ea2000c1e1900 */
[----:B------:R-:W0:Y:S01]  /*00e0*/  S2UR UR5, SR_CgaCtaId ;  /* 0x00000000000579c3 */ /* 0x000e220000008800 */
[----:B------:R-:W-:Y:S01]  /*00f0*/  UMOV UR4, 0x400 ;  /* 0x0000040000047882 */ /* 0x000fe20000000000 */
[----:B------:R-:W-:Y:S01]  /*0100*/  @P0 IMAD.MOV.U32 R13, RZ, RZ, 0xf4240 ;  /* 0x000f4240ff0d0424 */ /* 0x000fe200078e00ff */
[----:B------:R-:W-:Y:S01]  /*0110*/  ISETP.GE.U32.AND P1, PT, R0, R3, PT ;  /* 0x000000030000720c */ /* 0x000fe20003f26070 */
[----:B0-----:R-:W-:-:S06]  /*0120*/  ULEA UR4, UR5, UR4, 0x18 ;  /* 0x0000000405047291 */ /* 0x001fcc000f8ec0ff */
[----:B------:R-:W-:Y:S02]  /*0130*/  LEA R7, R11, UR4, 0x7 ;  /* 0x000000040b077c11 */ /* 0x000fe4000f8e38ff */
[----:B------:R-:W-:-:S03]  /*0140*/  LEA R6, R8, UR4, 0x2 ;  /* 0x0000000408067c11 */ /* 0x000fc6000f8e10ff */
[----:B------:R-:W-:-:S05]  /*0150*/  IMAD R2, R8, 0x4, R7 ;  /* 0x0000000408027824 */ /* 0x000fca00078e0207 */
[----:B--2---:R-:W-:Y:S04]  /*0160*/  @!P0 STS [R2], R9 ;  /* 0x0000000902008388 */ /* 0x004fe80000000800 */
[----:B------:R-:W-:Y:S01]  /*0170*/  @P0 STS [R2], R13 ;  /* 0x0000000d02000388 */ /* 0x000fe20000000800 */
[----:B------:R-:W-:Y:S06]  /*0180*/  BAR.SYNC.DEFER_BLOCKING 0x0 ;  /* 0x0000000000007b1d */ /* 0x000fec0000010000 */
[----:B------:R-:W-:Y:S04]  /*0190*/  LDS R8, [R7] ;  /* 0x0000000007087984 */ /* 0x000fe80000000800 */
        /* <DEDUP_REMOVED lines=115> */
[----:B0-----:R-:W-:-:S04]  /*08d0*/  IADD3 R11, PT, PT, R8, R11, RZ ;  /* 0x0000000b080b7210 */ /* 0x001fc80007ffe0ff */
        /* <DEDUP_REMOVED lines=139> */
[----:B------:R-:W-:Y:S05]  /*1190*/  @P1 EXIT ;  /* 0x000000000000194d */ /* 0x000fea0003800000 */
[----:B------:R-:W1:Y:S04]  /*11a0*/  LDS R3, [R2] ;  /* 0x0000000002037984 */ /* 0x000e680000000800 */
[----:B-1----:R-:W-:Y:S01]  /*11b0*/  STG.E desc[UR6][R4.64], R3 ;  /* 0x0000000304007986 */ /* 0x002fe2000c101906 */
[----:B------:R-:W-:Y:S05]  /*11c0*/  EXIT ;  /* 0x000000000000794d */ /* 0x000fea0003800000 */
.L_x_10:
        /* <DEDUP_REMOVED lines=11> */
.L_x_13:


//--------------------- .nv.shared._Z15cal_phase_threeILi16ELi2EEvjjmPi --------------------------
	.section	.nv.shared._Z15cal_phase_threeILi16ELi2EEvjjmPi,"aw",@nobits
	.sectionflags	@""
	.align	4
.nv.shared._Z15cal_phase_threeILi16ELi2EEvjjmPi:
	.zero		9216


//--------------------- .nv.shared.reserved.0     --------------------------
	.section	.nv.shared.reserved.0,"aw",@nobits
	.weak		__nv_reservedSMEM_offset_0_alias
	.size		__nv_reservedSMEM_offset_0_alias, 0, 64
	.other		__nv_reservedSMEM_offset_0_alias,@"STO_CUDA_RESERVED_SHARED STV_DEFAULT"
__nv_reservedSMEM_offset_0_alias:
	.zero		0
	.zero		64


//--------------------- .nv.shared._Z13cal_phase_twoILi32EEvjjmPi --------------------------
	.section	.nv.shared._Z13cal_phase_twoILi32EEvjjmPi,"aw",@nobits
	.sectionflags	@""
	.align	4
.nv.shared._Z13cal_phase_twoILi32EEvjjmPi:
	.zero		9216


//--------------------- .nv.shared._Z13cal_phase_oneILi32EEvjjmPi --------------------------
	.section	.nv.shared._Z13cal_phase_oneILi32EEvjjmPi,"aw",@nobits
	.sectionflags	@""
	.align	4
.nv.shared._Z13cal_phase_oneILi32EEvjjmPi:
	.zero		5120


//--------------------- .nv.constant0._Z15cal_phase_threeILi16ELi2EEvjjmPi --------------------------
	.section	.nv.constant0._Z15cal_phase_threeILi16ELi2EEvjjmPi,"a",@progbits
	.sectionflags	@""
	.align	4
.nv.constant0._Z15cal_phase_threeILi16ELi2EEvjjmPi:
	.zero		920


//--------------------- .nv.constant0._Z13cal_phase_twoILi32EEvjjmPi --------------------------
	.section	.nv.constant0._Z13cal_phase_twoILi32EEvjjmPi,"a",@progbits
	.sectionflags	@""
	.align	4
.nv.constant0._Z13cal_phase_twoILi32EEvjjmPi:
	.zero		920


//--------------------- .nv.constant0._Z13cal_phase_oneILi32EEvjjmPi --------------------------
	.section	.nv.constant0._Z13cal_phase_oneILi32EEvjjmPi,"a",@progbits
	.sectionflags	@""
	.align	4
.nv.constant0._Z13cal_phase_oneILi32EEvjjmPi:
	.zero		920


//--------------------- SYMBOLS --------------------------

	.type		.nv.reservedSmem.offset0,@object
	.size		.nv.reservedSmem.offset0,0x4
	.type		.nv.reservedSmem.cap,@object
	.size		.nv.reservedSmem.cap,0x4
